def attn_fwd(
    Q,
    K,
    V,
    Out,
    Lse,
    sm_scale,
    stride_qz,
    stride_qh,
    stride_qm,
    stride_qk,
    stride_kz,
    stride_kh,
    stride_kn,
    stride_kk,
    stride_vz,
    stride_vh,
    stride_vn,
    stride_vk,
    stride_oz,
    stride_oh,
    stride_om,
    stride_ok,
    seqlen_q,
    seqlen_k,
    BLOCK_M: tl.constexpr,
    BLOCK_N: tl.constexpr,
    HEAD_DIM: tl.constexpr,
    CAUSAL: tl.constexpr,
):
    start_m = tl.program_id(0)
    off_hz = tl.program_id(1)
    q_off = off_hz * stride_qh
    k_off = off_hz * stride_kh
    v_off = off_hz * stride_vh
    offs_m = start_m * BLOCK_M + tl.arange(0, BLOCK_M)
    offs_d = tl.arange(0, HEAD_DIM)
    offs_n = tl.arange(0, BLOCK_N)
    q_ptrs = Q + q_off + offs_m[:, None] * stride_qm + offs_d[None, :] * stride_qk
    k_ptrs = K + k_off + offs_d[:, None] * stride_kk + offs_n[None, :] * stride_kn
    v_ptrs = V + v_off + offs_n[:, None] * stride_vn + offs_d[None, :] * stride_vk
    m_i = tl.full([BLOCK_M], float("-inf"), dtype=tl.float32)
    l_i = tl.zeros([BLOCK_M], dtype=tl.float32) + 1.0
    acc = tl.zeros([BLOCK_M, HEAD_DIM], dtype=tl.float32)
    q = tl.load(q_ptrs)
    acc, l_i, m_i = _attn_fwd_inner(
        acc,
        l_i,
        m_i,
        q,
        k_ptrs,
        v_ptrs,
        sm_scale,
        stride_kn,
        stride_vn,
        start_m,
        seqlen_k,
        BLOCK_M,
        BLOCK_N,
        HEAD_DIM,
        CAUSAL,
    )
    acc = acc / l_i[:, None]
    lse = m_i + tl.math.log2(l_i) / 1.4426950408889634
    o_ptrs = (
        Out
        + off_hz * stride_oh
        + offs_m[:, None] * stride_om
        + offs_d[None, :] * stride_ok
    )
    tl.store(o_ptrs, acc.to(Out.dtype.element_ty))
    tl.store(Lse + off_hz * seqlen_q + offs_m, lse)

# config = {"BLOCK_M": 128, "BLOCK_N": 64, "HEAD_DIM": 256, "arch": "sm_90", "causal": false, "dtype": "bf16", "num_stages": 3, "num_warps": 8}
# arch = sm_90


// ===== COMPILED SASS (sm_90a) =====

	.target	sm_90a

	.elftype	@"ET_EXEC"


//--------------------- .note.nv.tkinfo           --------------------------
	.section	.note.nv.tkinfo,"",@"SHT_NOTE"
	.sectionflags	@"SHF_NOTE_NV_TKINFO"
	.tkinfo
        /*0018*/ 	.word	0x00000002
        /*0030*/ 	.string	""
        /*0030*/ 	.string	"ptxas"
        /*0030*/ 	.string	"Cuda compilation tools, release 13.0, V13.0.88"
        /*0030*/ 	.string	"Build cuda_13.0.r13.0/compiler.36424714_0"
        /*0030*/ 	.string	"-v  -suppress-debug-info  -lineinfo  -arch sm_90a "



//--------------------- .note.nv.cuinfo           --------------------------
	.section	.note.nv.cuinfo,"",@"SHT_NOTE"
	.sectionflags	@"SHF_NOTE_NV_CUINFO"
        /*0018*/ 	.short	0x0002
        /*001a*/ 	.short	0x005a
        /*001c*/ 	.short	0x0082
	.zero		2


//--------------------- .nv.info                  --------------------------
	.section	.nv.info,"",@"SHT_CUDA_INFO"
	.align	4


	//----- nvinfo : EIATTR_REGCOUNT
	.align		4
        /*0000*/ 	.byte	0x04, 0x2f
        /*0002*/ 	.short	(.L_2 - .L_1)
	.align		4
.L_1:
        /*0004*/ 	.word	index@(attn_fwd)
        /*0008*/ 	.word	0x000000ff


	//----- nvinfo : EIATTR_FRAME_SIZE
	.align		4
.L_2:
        /*000c*/ 	.byte	0x04, 0x11
        /*000e*/ 	.short	(.L_4 - .L_3)
	.align		4
.L_3:
        /*0010*/ 	.word	index@(attn_fwd)
        /*0014*/ 	.word	0x000003c8


	//----- nvinfo : EIATTR_MIN_STACK_SIZE
	.align		4
.L_4:
        /*0018*/ 	.byte	0x04, 0x12
        /*001a*/ 	.short	(.L_6 - .L_5)
	.align		4
.L_5:
        /*001c*/ 	.word	index@(attn_fwd)
        /*0020*/ 	.word	0x000003c8
.L_6:


//--------------------- .nv.compat                --------------------------
	.section	.nv.compat,"",@"SHT_CUDA_COMPAT_INFO"
	.align	4
        /*0000*/ 	.byte	0x02, 0x09, 0x01, 0x00, 0x02, 0x02, 0x04, 0x00, 0x02, 0x05, 0x05, 0x00, 0x03, 0x07, 0x01, 0x01
        /*0010*/ 	.byte	0x02, 0x03, 0x00, 0x00, 0x02, 0x06, 0x01, 0x00, 0x04, 0x0b, 0x08, 0x00, 0x00, 0x00, 0x00, 0x00
        /*0020*/ 	.byte	0x00, 0x00, 0x00, 0x00


//--------------------- .nv.info.attn_fwd         --------------------------
	.section	.nv.info.attn_fwd,"",@"SHT_CUDA_INFO"
	.sectionflags	@""
	.align	4


	//----- nvinfo : EIATTR_CUDA_API_VERSION
	.align		4
        /*0000*/ 	.byte	0x04, 0x37
        /*0002*/ 	.short	(.L_8 - .L_7)
.L_7:
        /*0004*/ 	.word	0x00000082


	//----- nvinfo : EIATTR_KPARAM_INFO
	.align		4
.L_8:
        /*0008*/ 	.byte	0x04, 0x17
        /*000a*/ 	.short	(.L_10 - .L_9)
.L_9:
        /*000c*/ 	.word	0x00000000
        /*0010*/ 	.short	0x0019
        /*0012*/ 	.short	0x0080
        /*0014*/ 	.byte	0x00, 0xf4, 0x21, 0x00


	//----- nvinfo : EIATTR_KPARAM_INFO
	.align		4
.L_10:
        /*0018*/ 	.byte	0x04, 0x17
        /*001a*/ 	.short	(.L_12 - .L_11)
.L_11:
        /*001c*/ 	.word	0x00000000
        /*0020*/ 	.short	0x0018
        /*0022*/ 	.short	0x0078
        /*0024*/ 	.byte	0x00, 0xf4, 0x21, 0x00


	//----- nvinfo : EIATTR_KPARAM_INFO
	.align		4
.L_12:
        /*0028*/ 	.byte	0x04, 0x17
        /*002a*/ 	.short	(.L_14 - .L_13)
.L_13:
        /*002c*/ 	.word	0x00000000
        /*0030*/ 	.short	0x0017
        /*0032*/ 	.short	0x0070
        /*0034*/ 	.byte	0x00, 0xf0, 0x11, 0x00


	//----- nvinfo : EIATTR_KPARAM_INFO
	.align		4
.L_14:
        /*0038*/ 	.byte	0x04, 0x17
        /*003a*/ 	.short	(.L_16 - .L_15)
.L_15:
        /*003c*/ 	.word	0x00000000
        /*0040*/ 	.short	0x0016
        /*0042*/ 	.short	0x006c
        /*0044*/ 	.byte	0x00, 0xf0, 0x11, 0x00


	//----- nvinfo : EIATTR_KPARAM_INFO
	.align		4
.L_16:
        /*0048*/ 	.byte	0x04, 0x17
        /*004a*/ 	.short	(.L_18 - .L_17)
.L_17:
        /*004c*/ 	.word	0x00000000
        /*0050*/ 	.short	0x0015
        /*0052*/ 	.short	0x0068
        /*0054*/ 	.byte	0x00, 0xf0, 0x11, 0x00


	//----- nvinfo : EIATTR_KPARAM_INFO
	.align		4
.L_18:
        /*0058*/ 	.byte	0x04, 0x17
        /*005a*/ 	.short	(.L_20 - .L_19)
.L_19:
        /*005c*/ 	.word	0x00000000
        /*0060*/ 	.short	0x0014
        /*0062*/ 	.short	0x0064
        /*0064*/ 	.byte	0x00, 0xf0, 0x11, 0x00


	//----- nvinfo : EIATTR_KPARAM_INFO
	.align		4
.L_20:
        /*0068*/ 	.byte	0x04, 0x17
        /*006a*/ 	.short	(.L_22 - .L_21)
.L_21:
        /*006c*/ 	.word	0x00000000
        /*0070*/ 	.short	0x0013
        /*0072*/ 	.short	0x0060
        /*0074*/ 	.byte	0x00, 0xf0, 0x11, 0x00


	//----- nvinfo : EIATTR_KPARAM_INFO
	.align		4
.L_22:
        /*0078*/ 	.byte	0x04, 0x17
        /*007a*/ 	.short	(.L_24 - .L_23)
.L_23:
        /*007c*/ 	.word	0x00000000
        /*0080*/ 	.short	0x0012
        /*0082*/ 	.short	0x005c
        /*0084*/ 	.byte	0x00, 0xf0, 0x11, 0x00


	//----- nvinfo : EIATTR_KPARAM_INFO
	.align		4
.L_24:
        /*0088*/ 	.byte	0x04, 0x17
        /*008a*/ 	.short	(.L_26 - .L_25)
.L_25:
        /*008c*/ 	.word	0x00000000
        /*0090*/ 	.short	0x0011
        /*0092*/ 	.short	0x0058
        /*0094*/ 	.byte	0x00, 0xf0, 0x11, 0x00


	//----- nvinfo : EIATTR_KPARAM_INFO
	.align		4
.L_26:
        /*0098*/ 	.byte	0x04, 0x17
        /*009a*/ 	.short	(.L_28 - .L_27)
.L_27:
        /*009c*/ 	.word	0x00000000
        /*00a0*/ 	.short	0x0010
        /*00a2*/ 	.short	0x0054
        /*00a4*/ 	.byte	0x00, 0xf0, 0x11, 0x00


	//----- nvinfo : EIATTR_KPARAM_INFO
	.align		4
.L_28:
        /*00a8*/ 	.byte	0x04, 0x17
        /*00aa*/ 	.short	(.L_30 - .L_29)
.L_29:
        /*00ac*/ 	.word	0x00000000
        /*00b0*/ 	.short	0x000f
        /*00b2*/ 	.short	0x0050
        /*00b4*/ 	.byte	0x00, 0xf0, 0x11, 0x00


	//----- nvinfo : EIATTR_KPARAM_INFO
	.align		4
.L_30:
        /*00b8*/ 	.byte	0x04, 0x17
        /*00ba*/ 	.short	(.L_32 - .L_31)
.L_31:
        /*00bc*/ 	.word	0x00000000
        /*00c0*/ 	.short	0x000e
        /*00c2*/ 	.short	0x004c
        /*00c4*/ 	.byte	0x00, 0xf0, 0x11, 0x00


	//----- nvinfo : EIATTR_KPARAM_INFO
	.align		4
.L_32:
        /*00c8*/ 	.byte	0x04, 0x17
        /*00ca*/ 	.short	(.L_34 - .L_33)
.L_33:
        /*00cc*/ 	.word	0x00000000
        /*00d0*/ 	.short	0x000d
        /*00d2*/ 	.short	0x0048
        /*00d4*/ 	.byte	0x00, 0xf0, 0x11, 0x00


	//----- nvinfo : EIATTR_KPARAM_INFO
	.align		4
.L_34:
        /*00d8*/ 	.byte	0x04, 0x17
        /*00da*/ 	.short	(.L_36 - .L_35)
.L_35:
        /*00dc*/ 	.word	0x00000000
        /*00e0*/ 	.short	0x000c
        /*00e2*/ 	.short	0x0044
        /*00e4*/ 	.byte	0x00, 0xf0, 0x11, 0x00


	//----- nvinfo : EIATTR_KPARAM_INFO
	.align		4
.L_36:
        /*00e8*/ 	.byte	0x04, 0x17
        /*00ea*/ 	.short	(.L_38 - .L_37)
.L_37:
        /*00ec*/ 	.word	0x00000000
        /*00f0*/ 	.short	0x000b
        /*00f2*/ 	.short	0x0040
        /*00f4*/ 	.byte	0x00, 0xf0, 0x11, 0x00


	//----- nvinfo : EIATTR_KPARAM_INFO
	.align		4
.L_38:
        /*00f8*/ 	.byte	0x04, 0x17
        /*00fa*/ 	.short	(.L_40 - .L_39)
.L_39:
        /*00fc*/ 	.word	0x00000000
        /*0100*/ 	.short	0x000a
        /*0102*/ 	.short	0x003c
        /*0104*/ 	.byte	0x00, 0xf0, 0x11, 0x00


	//----- nvinfo : EIATTR_KPARAM_INFO
	.align		4
.L_40:
        /*0108*/ 	.byte	0x04, 0x17
        /*010a*/ 	.short	(.L_42 - .L_41)
.L_41:
        /*010c*/ 	.word	0x00000000
        /*0110*/ 	.short	0x0009
        /*0112*/ 	.short	0x0038
        /*0114*/ 	.byte	0x00, 0xf0, 0x11, 0x00


	//----- nvinfo : EIATTR_KPARAM_INFO
	.align		4
.L_42:
        /*0118*/ 	.byte	0x04, 0x17
        /*011a*/ 	.short	(.L_44 - .L_43)
.L_43:
        /*011c*/ 	.word	0x00000000
        /*0120*/ 	.short	0x0008
        /*0122*/ 	.short	0x0034
        /*0124*/ 	.byte	0x00, 0xf0, 0x11, 0x00


	//----- nvinfo : EIATTR_KPARAM_INFO
	.align		4
.L_44:
        /*0128*/ 	.byte	0x04, 0x17
        /*012a*/ 	.short	(.L_46 - .L_45)
.L_45:
        /*012c*/ 	.word	0x00000000
        /*0130*/ 	.short	0x0007
        /*0132*/ 	.short	0x0030
        /*0134*/ 	.byte	0x00, 0xf0, 0x11, 0x00


	//----- nvinfo : EIATTR_KPARAM_INFO
	.align		4
.L_46:
        /*0138*/ 	.byte	0x04, 0x17
        /*013a*/ 	.short	(.L_48 - .L_47)
.L_47:
        /*013c*/ 	.word	0x00000000
        /*0140*/ 	.short	0x0006
        /*0142*/ 	.short	0x002c
        /*0144*/ 	.byte	0x00, 0xf0, 0x11, 0x00


	//----- nvinfo : EIATTR_KPARAM_INFO
	.align		4
.L_48:
        /*0148*/ 	.byte	0x04, 0x17
        /*014a*/ 	.short	(.L_50 - .L_49)
.L_49:
        /*014c*/ 	.word	0x00000000
        /*0150*/ 	.short	0x0005
        /*0152*/ 	.short	0x0028
        /*0154*/ 	.byte	0x00, 0xf0, 0x11, 0x00


	//----- nvinfo : EIATTR_KPARAM_INFO
	.align		4
.L_50:
        /*0158*/ 	.byte	0x04, 0x17
        /*015a*/ 	.short	(.L_52 - .L_51)
.L_51:
        /*015c*/ 	.word	0x00000000
        /*0160*/ 	.short	0x0004
        /*0162*/ 	.short	0x0020
        /*0164*/ 	.byte	0x00, 0xf4, 0x21, 0x00


	//----- nvinfo : EIATTR_KPARAM_INFO
	.align		4
.L_52:
        /*0168*/ 	.byte	0x04, 0x17
        /*016a*/ 	.short	(.L_54 - .L_53)
.L_53:
        /*016c*/ 	.word	0x00000000
        /*0170*/ 	.short	0x0003
        /*0172*/ 	.short	0x0018
        /*0174*/ 	.byte	0x00, 0xf4, 0x21, 0x00


	//----- nvinfo : EIATTR_KPARAM_INFO
	.align		4
.L_54:
        /*0178*/ 	.byte	0x04, 0x17
        /*017a*/ 	.short	(.L_56 - .L_55)
.L_55:
        /*017c*/ 	.word	0x00000000
        /*0180*/ 	.short	0x0002
        /*0182*/ 	.short	0x0010
        /*0184*/ 	.byte	0x00, 0xf4, 0x21, 0x00


	//----- nvinfo : EIATTR_KPARAM_INFO
	.align		4
.L_56:
        /*0188*/ 	.byte	0x04, 0x17
        /*018a*/ 	.short	(.L_58 - .L_57)
.L_57:
        /*018c*/ 	.word	0x00000000
        /*0190*/ 	.short	0x0001
        /*0192*/ 	.short	0x0008
        /*0194*/ 	.byte	0x00, 0xf4, 0x21, 0x00


	//----- nvinfo : EIATTR_KPARAM_INFO
	.align		4
.L_58:
        /*0198*/ 	.byte	0x04, 0x17
        /*019a*/ 	.short	(.L_60 - .L_59)
.L_59:
        /*019c*/ 	.word	0x00000000
        /*01a0*/ 	.short	0x0000
        /*01a2*/ 	.short	0x0000
        /*01a4*/ 	.byte	0x00, 0xf4, 0x21, 0x00


	//----- nvinfo : EIATTR_SPARSE_MMA_MASK
	.align		4
.L_60:
        /*01a8*/ 	.byte	0x03, 0x50
        /*01aa*/ 	.short	0x0000


	//----- nvinfo : EIATTR_MAXREG_COUNT
	.align		4
        /*01ac*/ 	.byte	0x03, 0x1b
        /*01ae*/ 	.short	0x00ff


	//----- nvinfo : EIATTR_NUM_BARRIERS
	.align		4
        /*01b0*/ 	.byte	0x02, 0x4c
        /*01b2*/ 	.byte	0x01
	.zero		1


	//----- nvinfo : EIATTR_ANNOTATIONS
	.align		4
        /*01b4*/ 	.byte	0x04, 0x55
        /*01b6*/ 	.short	(.L_62 - .L_61)


	//   ....[0]....
.L_61:
        /*01b8*/ 	.word	0x00000001
        /*01bc*/ 	.byte	0x80, 0x34, 0x00, 0x00, 0x01, 0x00, 0x00, 0x00, 0xc0, 0x34, 0x00, 0x00, 0x01, 0x00, 0x00, 0x00
        /* <DEDUP_REMOVED lines=119> */
        /*093c*/ 	.byte	0x60, 0x75, 0x00, 0x00, 0x01, 0x00, 0x00, 0x00, 0x60, 0x76, 0x00, 0x00


	//----- nvinfo : EIATTR_MERCURY_ISA_VERSION
	.align		4
.L_62:
        /*0948*/ 	.byte	0x03, 0x5f
        /*094a*/ 	.short	0x0101


	//----- nvinfo : EIATTR_COOP_GROUP_MASK_REGIDS
	.align		4
        /*094c*/ 	.byte	0x04, 0x29
        /*094e*/ 	.short	(.L_64 - .L_63)


	//   ....[0]....
.L_63:
        /*0950*/ 	.word	0xffffffff


	//   ....[1]....
        /*0954*/ 	.word	0xffffffff


	//   ....[2]....
        /*0958*/ 	.word	0xffffffff


	//   ....[3]....
        /*095c*/ 	.word	0xffffffff


	//   ....[4]....
        /*0960*/ 	.word	0xffffffff


	//   ....[5]....
        /*0964*/ 	.word	0xffffffff


	//   ....[6]....
        /*0968*/ 	.word	0xffffffff


	//   ....[7]....
        /*096c*/ 	.word	0xffffffff


	//----- nvinfo : EIATTR_COOP_GROUP_INSTR_OFFSETS
	.align		4
.L_64:
        /*0970*/ 	.byte	0x04, 0x28
        /*0972*/ 	.short	(.L_66 - .L_65)


	//   ....[0]....
.L_65:
        /*0974*/ 	.word	0x00007a00


	//   ....[1]....
        /*0978*/ 	.word	0x00007ad0


	//   ....[2]....
        /*097c*/ 	.word	0x00007cd0


	//   ....[3]....
        /*0980*/ 	.word	0x00007dc0


	//   ....[4]....
        /*0984*/ 	.word	0x00009250


	//   ....[5]....
        /*0988*/ 	.word	0x00009260


	//   ....[6]....
        /*098c*/ 	.word	0x000092a0


	//   ....[7]....
        /*0990*/ 	.word	0x000092b0


	//----- nvinfo : EIATTR_EXIT_INSTR_OFFSETS
	.align		4
.L_66:
        /*0994*/ 	.byte	0x04, 0x1c
        /*0996*/ 	.short	(.L_68 - .L_67)


	//   ....[0]....
.L_67:
        /*0998*/ 	.word	0x0000e6d0


	//   ....[1]....
        /*099c*/ 	.word	0x0000e700


	//----- nvinfo : EIATTR_REQNTID
	.align		4
.L_68:
        /*09a0*/ 	.byte	0x04, 0x10
        /*09a2*/ 	.short	(.L_70 - .L_69)
.L_69:
        /*09a4*/ 	.word	0x00000100
        /*09a8*/ 	.word	0x00000001
        /*09ac*/ 	.word	0x00000001


	//----- nvinfo : EIATTR_CBANK_PARAM_SIZE
	.align		4
.L_70:
        /*09b0*/ 	.byte	0x03, 0x19
        /*09b2*/ 	.short	0x0088


	//----- nvinfo : EIATTR_PARAM_CBANK
	.align		4
        /*09b4*/ 	.byte	0x04, 0x0a
        /*09b6*/ 	.short	(.L_72 - .L_71)
	.align		4
.L_71:
        /*09b8*/ 	.word	index@(.nv.constant0.attn_fwd)
        /*09bc*/ 	.short	0x0210
        /*09be*/ 	.short	0x0088


	//----- nvinfo : EIATTR_SW_WAR
	.align		4
.L_72:
        /*09c0*/ 	.byte	0x04, 0x36
        /*09c2*/ 	.short	(.L_74 - .L_73)
.L_73:
        /*09c4*/ 	.word	0x00000008
.L_74:


//--------------------- .nv.callgraph             --------------------------
	.section	.nv.callgraph,"",@"SHT_CUDA_CALLGRAPH"
	.align	4
	.sectionentsize	8
	.align		4
        /*0000*/ 	.word	0x00000000
	.align		4
        /*0004*/ 	.word	0xffffffff
	.align		4
        /*0008*/ 	.word	0x00000000
	.align		4
        /*000c*/ 	.word	0xfffffffe
	.align		4
        /*0010*/ 	.word	0x00000000
	.align		4
        /*0014*/ 	.word	0xfffffffd
	.align		4
        /*0018*/ 	.word	0x00000000
	.align		4
        /*001c*/ 	.word	0xfffffffc


//--------------------- .nv.constant4             --------------------------
	.section	.nv.constant4,"a",@progbits
	.align	8
	.align		8
.nv.constant4:
        /*0000*/ 	.dword	_$_str


//--------------------- .text.attn_fwd            --------------------------
	.section	.text.attn_fwd,"ax",@progbits
	.align	128
        .global         attn_fwd
        .type           attn_fwd,@function
        .size           attn_fwd,(.L_x_3 - attn_fwd)
        .other          attn_fwd,@"STO_CUDA_ENTRY STV_DEFAULT"
attn_fwd:
.text.attn_fwd:
[----:B------:R-:W0:Y:S01]  /*0000*/  LDC R1, c[0x0][0x28] ;  /* 0x00000a00ff017b82 */ /* 0x000e220000000800 */
[----:B------:R-:W1:Y:S07]  /*0010*/  S2R R184, SR_TID.X ;  /* 0x0000000000b87919 */ /* 0x000e6e0000002100 */
[----:B------:R-:W2:Y:S01]  /*0020*/  S2UR UR6, SR_CTAID.Y ;  /* 0x00000000000679c3 */ /* 0x000ea20000002600 */
[----:B------:R-:W-:Y:S01]  /*0030*/  ULDC.64 UR4, c[0x0][0x240] ;  /* 0x0000900000047ab9 */ /* 0x000fe20000000a00 */
[----:B0-----:R-:W-:Y:S01]  /*0040*/  VIADD R1, R1, 0xfffffc38 ;  /* 0xfffffc3801017836 */ /* 0x001fe20000000000 */
[----:B------:R-:W0:Y:S05]  /*0050*/  S2R R3, SR_CTAID.X ;  /* 0x0000000000037919 */ /* 0x000e2a0000002500 */
[----:B------:R-:W3:Y:S08]  /*0060*/  LDC R12, c[0x0][0x248] ;  /* 0x00009200ff0c7b82 */ /* 0x000ef00000000800 */
[----:B------:R-:W4:Y:S01]  /*0070*/  LDC.64 R6, c[0x0][0x210] ;  /* 0x00008400ff067b82 */ /* 0x000f220000000a00 */
[----:B--2---:R-:W-:-:S07]  /*0080*/  UIMAD UR4, UR6, UR4, URZ ;  /* 0x00000004060472a4 */ /* 0x004fce000f8e023f */
[----:B------:R-:W2:Y:S01]  /*0090*/  LDC R185, c[0x0][0x280] ;  /* 0x0000a000ffb97b82 */ /* 0x000ea20000000800 */
[----:B------:R-:W-:Y:S01]  /*00a0*/  USHF.L.U32 UR6, UR4, 0x1, URZ ;  /* 0x0000000104067899 */ /* 0x000fe2000800063f */
[----:B-1----:R-:W-:Y:S02]  /*00b0*/  LOP3.LUT R0, R184, 0x7f, RZ, 0xc0, !PT ;  /* 0x0000007fb8007812 */ /* 0x002fe400078ec0ff */
[----:B------:R-:W-:-:S03]  /*00c0*/  SHF.R.U32.HI R5, RZ, 0x7, R184 ;  /* 0x00000007ff057819 */ /* 0x000fc600000116b8 */
[----:B0-----:R-:W-:Y:S01]  /*00d0*/  IMAD R2, R3, 0x80, R0 ;  /* 0x0000008003027824 */ /* 0x001fe200078e0200 */
[----:B------:R-:W-:-:S03]  /*00e0*/  SGXT.U32 R5, R5, 0x1 ;  /* 0x000000010505781a */ /* 0x000fc60000000000 */
[----:B------:R-:W-:Y:S01]  /*00f0*/  IMAD R0, R2, UR5, RZ ;  /* 0x0000000502007c24 */ /* 0x000fe2000f8e02ff */
[----:B------:R-:W-:Y:S01]  /*0100*/  UIMAD.WIDE UR4, UR4, 0x2, URZ ;  /* 0x00000002040478a5 */ /* 0x000fe2000f8e023f */
[----:B---3--:R-:W-:Y:S02]  /*0110*/  IMAD R5, R5, R12, RZ ;  /* 0x0000000c05057224 */ /* 0x008fe400078e02ff */
[C---:B------:R-:W-:Y:S02]  /*0120*/  IMAD.SHL.U32 R3, R0.reuse, 0x2, RZ ;  /* 0x0000000200037824 */ /* 0x040fe400078e00ff */
[----:B------:R-:W-:-:S03]  /*0130*/  IMAD.HI R0, R0, 0x2, RZ ;  /* 0x0000000200007827 */ /* 0x000fc600078e02ff */
[----:B----4-:R-:W-:Y:S01]  /*0140*/  IADD3 R3, P0, P1, R3, UR6, R6 ;  /* 0x0000000603037c10 */ /* 0x010fe2000f91e006 */
[----:B------:R-:W-:Y:S01]  /*0150*/  IMAD R9, R12, 0x2, R5 ;  /* 0x000000020c097824 */ /* 0x000fe200078e0205 */
[----:B------:R-:W-:Y:S02]  /*0160*/  ULDC.64 UR6, c[0x0][0x208] ;  /* 0x0000820000067ab9 */ /* 0x000fe40000000a00 */
[----:B------:R-:W-:Y:S01]  /*0170*/  IADD3.X R0, R0, UR5, R7, P0, P1 ;  /* 0x0000000500007c10 */ /* 0x000fe200087e2407 */
[C---:B------:R-:W-:Y:S01]  /*0180*/  IMAD R11, R12.reuse, 0x2, R9 ;  /* 0x000000020c0b7824 */ /* 0x040fe200078e0209 */
[-C--:B------:R-:W-:Y:S02]  /*0190*/  LEA R6, P0, R5, R3.reuse, 0x1 ;  /* 0x0000000305067211 */ /* 0x080fe400078008ff */
[-C--:B------:R-:W-:Y:S02]  /*01a0*/  LEA R8, P1, R9, R3.reuse, 0x1 ;  /* 0x0000000309087211 */ /* 0x080fe400078208ff */
[----:B------:R-:W-:Y:S01]  /*01b0*/  LEA.HI.X.SX32 R7, R5, R0, 0x1, P0 ;  /* 0x0000000005077211 */ /* 0x000fe200000f0eff */
[----:B------:R-:W-:Y:S01]  /*01c0*/  IMAD R5, R12, 0x2, R11 ;  /* 0x000000020c057824 */ /* 0x000fe200078e020b */
[----:B------:R-:W-:-:S02]  /*01d0*/  LEA R10, P0, R11, R3, 0x1 ;  /* 0x000000030b0a7211 */ /* 0x000fc400078008ff */
[-C--:B------:R-:W-:Y:S01]  /*01e0*/  LEA.HI.X.SX32 R9, R9, R0.reuse, 0x1, P1 ;  /* 0x0000000009097211 */ /* 0x080fe200008f0eff */
[C---:B------:R-:W-:Y:S01]  /*01f0*/  IMAD R13, R12.reuse, 0x2, R5 ;  /* 0x000000020c0d7824 */ /* 0x040fe200078e0205 */
[-C--:B------:R-:W-:Y:S01]  /*0200*/  LEA.HI.X.SX32 R11, R11, R0.reuse, 0x1, P0 ;  /* 0x000000000b0b7211 */ /* 0x080fe200000f0eff */
[----:B------:R-:W3:Y:S01]  /*0210*/  LDG.E.U16 R2, desc[UR6][R6.64] ;  /* 0x0000000606027981 */ /* 0x000ee2000c1e1500 */
[-C--:B------:R-:W-:Y:S01]  /*0220*/  LEA R14, P0, R5, R3.reuse, 0x1 ;  /* 0x00000003050e7211 */ /* 0x080fe200078008ff */
[C---:B------:R-:W-:Y:S01]  /*0230*/  IMAD R19, R12.reuse, 0x2, R13 ;  /* 0x000000020c137824 */ /* 0x040fe200078e020d */
[-C--:B------:R-:W-:Y:S01]  /*0240*/  LEA R16, P1, R13, R3.reuse, 0x1 ;  /* 0x000000030d107211 */ /* 0x080fe200078208ff */
[----:B------:R0:W4:Y:S01]  /*0250*/  LDG.E.U16 R4, desc[UR6][R8.64] ;  /* 0x0000000608047981 */ /* 0x000122000c1e1500 */
[-C--:B------:R-:W-:Y:S02]  /*0260*/  LEA.HI.X.SX32 R15, R5, R0.reuse, 0x1, P0 ;  /* 0x00000000050f7211 */ /* 0x080fe400000f0eff */
[-C--:B------:R-:W-:Y:S01]  /*0270*/  LEA.HI.X.SX32 R17, R13, R0.reuse, 0x1, P1 ;  /* 0x000000000d117211 */ /* 0x080fe200008f0eff */
[C---:B------:R-:W-:Y:S01]  /*0280*/  IMAD R13, R12.reuse, 0x2, R19 ;  /* 0x000000020c0d7824 */ /* 0x040fe200078e0213 */
[CC--:B------:R-:W-:Y:S01]  /*0290*/  LEA R18, P0, R19.reuse, R3.reuse, 0x1 ;  /* 0x0000000313127211 */ /* 0x0c0fe200078008ff */
[----:B------:R1:W5:Y:S03]  /*02a0*/  LDG.E.U16 R5, desc[UR6][R10.64] ;  /* 0x000000060a057981 */ /* 0x000366000c1e1500 */
[-C--:B------:R-:W-:Y:S01]  /*02b0*/  LEA.HI.X.SX32 R19, R19, R0.reuse, 0x1, P0 ;  /* 0x0000000013137211 */ /* 0x080fe200000f0eff */
[C---:B0-----:R-:W-:Y:S01]  /*02c0*/  IMAD R9, R12.reuse, 0x2, R13 ;  /* 0x000000020c097824 */ /* 0x041fe200078e020d */
[CC--:B------:R-:W-:Y:S01]  /*02d0*/  LEA R20, P0, R13.reuse, R3.reuse, 0x1 ;  /* 0x000000030d147211 */ /* 0x0c0fe200078008ff */
[----:B------:R0:W5:Y:S03]  /*02e0*/  LDG.E.U16 R6, desc[UR6][R14.64] ;  /* 0x000000060e067981 */ /* 0x000166000c1e1500 */
[----:B------:R-:W-:Y:S01]  /*02f0*/  LEA.HI.X.SX32 R21, R13, R0, 0x1, P0 ;  /* 0x000000000d157211 */ /* 0x000fe200000f0eff */
[C---:B------:R-:W-:Y:S01]  /*0300*/  IMAD R13, R12.reuse, 0x2, R9 ;  /* 0x000000020c0d7824 */ /* 0x040fe200078e0209 */
[----:B------:R2:W4:Y:S03]  /*0310*/  LDG.E.U16 R7, desc[UR6][R16.64] ;  /* 0x0000000610077981 */ /* 0x000526000c1e1500 */
[----:B-1----:R-:W-:Y:S01]  /*0320*/  IMAD R11, R12, 0x2, R13 ;  /* 0x000000020c0b7824 */ /* 0x002fe200078e020d */
[-C--:B------:R-:W-:Y:S01]  /*0330*/  LEA R24, P1, R13, R3.reuse, 0x1 ;  /* 0x000000030d187211 */ /* 0x080fe200078208ff */
[----:B------:R1:W5:Y:S01]  /*0340*/  LDG.E.U16 R8, desc[UR6][R18.64] ;  /* 0x0000000612087981 */ /* 0x000362000c1e1500 */
[----:B------:R-:W-:-:S02]  /*0350*/  LEA R22, P0, R9, R3, 0x1 ;  /* 0x0000000309167211 */ /* 0x000fc400078008ff */
[-C--:B------:R-:W-:Y:S01]  /*0360*/  LEA.HI.X.SX32 R25, R13, R0.reuse, 0x1, P1 ;  /* 0x000000000d197211 */ /* 0x080fe200008f0eff */
[----:B------:R-:W-:Y:S01]  /*0370*/  IMAD R13, R12, 0x2, R11 ;  /* 0x000000020c0d7824 */ /* 0x000fe200078e020b */
[----:B------:R-:W-:-:S03]  /*0380*/  LEA.HI.X.SX32 R23, R9, R0, 0x1, P0 ;  /* 0x0000000009177211 */ /* 0x000fc600000f0eff */
[C---:B0-----:R-:W-:Y:S01]  /*0390*/  IMAD R15, R12.reuse, 0x2, R13 ;  /* 0x000000020c0f7824 */ /* 0x041fe200078e020d */
[CC--:B------:R-:W-:Y:S01]  /*03a0*/  LEA R26, P0, R11.reuse, R3.reuse, 0x1 ;  /* 0x000000030b1a7211 */ /* 0x0c0fe200078008ff */
[----:B------:R0:W5:Y:S02]  /*03b0*/  LDG.E.U16 R9, desc[UR6][R20.64] ;  /* 0x0000000614097981 */ /* 0x000164000c1e1500 */
[C---:B--2---:R-:W-:Y:S01]  /*03c0*/  IMAD R17, R12.reuse, 0x2, R15 ;  /* 0x000000020c117824 */ /* 0x044fe200078e020f */
[-C--:B------:R-:W-:Y:S01]  /*03d0*/  LEA.HI.X.SX32 R27, R11, R0.reuse, 0x1, P0 ;  /* 0x000000000b1b7211 */ /* 0x080fe200000f0eff */
[----:B------:R2:W5:Y:S01]  /*03e0*/  LDG.E.U16 R10, desc[UR6][R22.64] ;  /* 0x00000006160a7981 */ /* 0x000562000c1e1500 */
[-C--:B-1----:R-:W-:Y:S01]  /*03f0*/  LEA R18, P0, R13, R3.reuse, 0x1 ;  /* 0x000000030d127211 */ /* 0x082fe200078008ff */
[----:B------:R-:W-:Y:S01]  /*0400*/  IMAD R31, R12, 0x2, R17 ;  /* 0x000000020c1f7824 */ /* 0x000fe200078e0211 */
[----:B------:R-:W-:Y:S01]  /*0410*/  LEA R28, P1, R17, R3, 0x1 ;  /* 0x00000003111c7211 */ /* 0x000fe200078208ff */
[----:B------:R-:W5:Y:S01]  /*0420*/  LDG.E.U16 R11, desc[UR6][R24.64] ;  /* 0x00000006180b7981 */ /* 0x000f62000c1e1500 */
[----:B------:R-:W-:-:S02]  /*0430*/  LEA.HI.X.SX32 R19, R13, R0, 0x1, P0 ;  /* 0x000000000d137211 */ /* 0x000fc400000f0eff */
[-C--:B0-----:R-:W-:Y:S01]  /*0440*/  LEA R20, P0, R15, R3.reuse, 0x1 ;  /* 0x000000030f147211 */ /* 0x081fe200078008ff */
[----:B------:R0:W5:Y:S01]  /*0450*/  LDG.E.U16 R13, desc[UR6][R26.64] ;  /* 0x000000061a0d7981 */ /* 0x000162000c1e1500 */
[-C--:B------:R-:W-:Y:S01]  /*0460*/  LEA.HI.X.SX32 R29, R17, R0.reuse, 0x1, P1 ;  /* 0x00000000111d7211 */ /* 0x080fe200008f0eff */
[----:B------:R-:W-:Y:S01]  /*0470*/  IMAD R17, R12, 0x2, R31 ;  /* 0x000000020c117824 */ /* 0x000fe200078e021f */
[----:B------:R-:W-:Y:S01]  /*0480*/  LEA.HI.X.SX32 R21, R15, R0, 0x1, P0 ;  /* 0x000000000f157211 */ /* 0x000fe200000f0eff */
[----:B------:R-:W5:Y:S01]  /*0490*/  LDG.E.U16 R14, desc[UR6][R18.64] ;  /* 0x00000006120e7981 */ /* 0x000f62000c1e1500 */
[----:B--2---:R-:W-:-:S03]  /*04a0*/  LEA R22, P0, R31, R3, 0x1 ;  /* 0x000000031f167211 */ /* 0x004fc600078008ff */
[----:B------:R1:W2:Y:S01]  /*04b0*/  LDG.E.U16 R15, desc[UR6][R20.64] ;  /* 0x00000006140f7981 */ /* 0x0002a2000c1e1500 */
[-C--:B------:R-:W-:Y:S01]  /*04c0*/  LEA.HI.X.SX32 R23, R31, R0.reuse, 0x1, P0 ;  /* 0x000000001f177211 */ /* 0x080fe200000f0eff */
[C---:B0-----:R-:W-:Y:S01]  /*04d0*/  IMAD R27, R12.reuse, 0x2, R17 ;  /* 0x000000020c1b7824 */ /* 0x041fe200078e0211 */
[CC--:B------:R-:W-:Y:S01]  /*04e0*/  LEA R24, P0, R17.reuse, R3.reuse, 0x1 ;  /* 0x0000000311187211 */ /* 0x0c0fe200078008ff */
[----:B------:R-:W2:Y:S02]  /*04f0*/  LDG.E.U16 R16, desc[UR6][R28.64] ;  /* 0x000000061c107981 */ /* 0x000ea4000c1e1500 */
[C---:B------:R-:W-:Y:S01]  /*0500*/  IMAD R31, R12.reuse, 0x2, R27 ;  /* 0x000000020c1f7824 */ /* 0x040fe200078e021b */
[----:B------:R-:W-:Y:S02]  /*0510*/  LEA.HI.X.SX32 R25, R17, R0, 0x1, P0 ;  /* 0x0000000011197211 */ /* 0x000fe400000f0eff */
[-C--:B------:R-:W-:Y:S01]  /*0520*/  LEA R26, P0, R27, R3.reuse, 0x1 ;  /* 0x000000031b1a7211 */ /* 0x080fe200078008ff */
[----:B------:R-:W-:Y:S01]  /*0530*/  IMAD R33, R12, 0x2, R31 ;  /* 0x000000020c217824 */ /* 0x000fe200078e021f */
[----:B------:R0:W2:Y:S01]  /*0540*/  LDG.E.U16 R17, desc[UR6][R22.64] ;  /* 0x0000000616117981 */ /* 0x0000a2000c1e1500 */
[----:B------:R-:W-:-:S02]  /*0550*/  LEA R30, P1, R31, R3, 0x1 ;  /* 0x000000031f1e7211 */ /* 0x000fc400078208ff */
[C---:B-1----:R-:W-:Y:S01]  /*0560*/  IMAD R21, R12.reuse, 0x2, R33 ;  /* 0x000000020c157824 */ /* 0x042fe200078e0221 */
[-C--:B------:R-:W-:Y:S01]  /*0570*/  LEA.HI.X.SX32 R27, R27, R0.reuse, 0x1, P0 ;  /* 0x000000001b1b7211 */ /* 0x080fe200000f0eff */
[----:B------:R1:W2:Y:S01]  /*0580*/  LDG.E.U16 R18, desc[UR6][R24.64] ;  /* 0x0000000618127981 */ /* 0x0002a2000c1e1500 */
[-C--:B------:R-:W-:Y:S02]  /*0590*/  LEA R32, P0, R33, R3.reuse, 0x1 ;  /* 0x0000000321207211 */ /* 0x080fe400078008ff */
[-C--:B------:R-:W-:Y:S01]  /*05a0*/  LEA.HI.X.SX32 R31, R31, R0.reuse, 0x1, P1 ;  /* 0x000000001f1f7211 */ /* 0x080fe200008f0eff */
[----:B------:R1:W2:Y:S01]  /*05b0*/  LDG.E.U16 R19, desc[UR6][R26.64] ;  /* 0x000000061a137981 */ /* 0x0002a2000c1e1500 */
[C---:B0-----:R-:W-:Y:S01]  /*05c0*/  IMAD R23, R12.reuse, 0x2, R21 ;  /* 0x000000020c177824 */ /* 0x041fe200078e0215 */
[-C--:B------:R-:W-:Y:S02]  /*05d0*/  LEA.HI.X.SX32 R33, R33, R0.reuse, 0x1, P0 ;  /* 0x0000000021217211 */ /* 0x080fe400000f0eff */
[CC--:B------:R-:W-:Y:S01]  /*05e0*/  LEA R28, P0, R21.reuse, R3.reuse, 0x1 ;  /* 0x00000003151c7211 */ /* 0x0c0fe200078008ff */
[C---:B------:R-:W-:Y:S01]  /*05f0*/  IMAD R37, R12.reuse, 0x2, R23 ;  /* 0x000000020c257824 */ /* 0x040fe200078e0217 */
[----:B------:R-:W2:Y:S02]  /*0600*/  LDG.E.U16 R20, desc[UR6][R30.64] ;  /* 0x000000061e147981 */ /* 0x000ea4000c1e1500 */
[-C--:B------:R-:W-:Y:S01]  /*0610*/  LEA.HI.X.SX32 R29, R21, R0.reuse, 0x1, P0 ;  /* 0x00000000151d7211 */ /* 0x080fe200000f0eff */
[C---:B-1----:R-:W-:Y:S01]  /*0620*/  IMAD R25, R12.reuse, 0x2, R37 ;  /* 0x000000020c197824 */ /* 0x042fe200078e0225 */
[-C--:B------:R-:W-:Y:S01]  /*0630*/  LEA R34, P0, R23, R3.reuse, 0x1 ;  /* 0x0000000317227211 */ /* 0x080fe200078008ff */
[----:B------:R0:W2:Y:S01]  /*0640*/  LDG.E.U16 R21, desc[UR6][R32.64] ;  /* 0x0000000620157981 */ /* 0x0000a2000c1e1500 */
[-C--:B------:R-:W-:Y:S01]  /*0650*/  LEA R36, P1, R37, R3.reuse, 0x1 ;  /* 0x0000000325247211 */ /* 0x080fe200078208ff */
[----:B------:R-:W-:Y:S01]  /*0660*/  IMAD R27, R12, 0x2, R25 ;  /* 0x000000020c1b7824 */ /* 0x000fe200078e0219 */
[----:B------:R-:W-:Y:S01]  /*0670*/  LEA.HI.X.SX32 R35, R23, R0, 0x1, P0 ;  /* 0x0000000017237211 */ /* 0x000fe200000f0eff */
[----:B------:R1:W2:Y:S01]  /*0680*/  LDG.E.U16 R22, desc[UR6][R28.64] ;  /* 0x000000061c167981 */ /* 0x0002a2000c1e1500 */
[----:B------:R-:W-:-:S02]  /*0690*/  LEA R38, P0, R25, R3, 0x1 ;  /* 0x0000000319267211 */ /* 0x000fc400078008ff */
[-C--:B------:R-:W-:Y:S01]  /*06a0*/  LEA.HI.X.SX32 R37, R37, R0.reuse, 0x1, P1 ;  /* 0x0000000025257211 */ /* 0x080fe200008f0eff */
[----:B------:R-:W2:Y:S01]  /*06b0*/  LDG.E.U16 R23, desc[UR6][R34.64] ;  /* 0x0000000622177981 */ /* 0x000ea2000c1e1500 */
[-C--:B------:R-:W-:Y:S01]  /*06c0*/  LEA.HI.X.SX32 R39, R25, R0.reuse, 0x1, P0 ;  /* 0x0000000019277211 */ /* 0x080fe200000f0eff */
[C---:B0-----:R-:W-:Y:S01]  /*06d0*/  IMAD R33, R12.reuse, 0x2, R27 ;  /* 0x000000020c217824 */ /* 0x041fe200078e021b */
[CC--:B------:R-:W-:Y:S01]  /*06e0*/  LEA R30, P0, R27.reuse, R3.reuse, 0x1 ;  /* 0x000000031b1e7211 */ /* 0x0c0fe200078008ff */
[----:B------:R0:W2:Y:S03]  /*06f0*/  LDG.E.U16 R24, desc[UR6][R36.64] ;  /* 0x0000000624187981 */ /* 0x0000a6000c1e1500 */
[-C--:B------:R-:W-:Y:S01]  /*0700*/  LEA.HI.X.SX32 R31, R27, R0.reuse, 0x1, P0 ;  /* 0x000000001b1f7211 */ /* 0x080fe200000f0eff */
[C---:B------:R-:W-:Y:S01]  /*0710*/  IMAD R27, R12.reuse, 0x2, R33 ;  /* 0x000000020c1b7824 */ /* 0x040fe200078e0221 */
[CC--:B------:R-:W-:Y:S01]  /*0720*/  LEA R32, P0, R33.reuse, R3.reuse, 0x1 ;  /* 0x0000000321207211 */ /* 0x0c0fe200078008ff */
[----:B------:R0:W2:Y:S02]  /*0730*/  LDG.E.U16 R25, desc[UR6][R38.64] ;  /* 0x0000000626197981 */ /* 0x0000a4000c1e1500 */
[C---:B-1----:R-:W-:Y:S01]  /*0740*/  IMAD R29, R12.reuse, 0x2, R27 ;  /* 0x000000020c1d7824 */ /* 0x042fe200078e021b */
[----:B------:R-:W-:Y:S01]  /*0750*/  LEA.HI.X.SX32 R33, R33, R0, 0x1, P0 ;  /* 0x0000000021217211 */ /* 0x000fe200000f0eff */
[----:B------:R-:W2:Y:S01]  /*0760*/  LDG.E.U16 R26, desc[UR6][R30.64] ;  /* 0x000000061e1a7981 */ /* 0x000ea2000c1e1500 */
[-C--:B------:R-:W-:Y:S01]  /*0770*/  LEA R40, P1, R27, R3.reuse, 0x1 ;  /* 0x000000031b287211 */ /* 0x080fe200078208ff */
[----:B0-----:R-:W-:Y:S01]  /*0780*/  IMAD R37, R12, 0x2, R29 ;  /* 0x000000020c257824 */ /* 0x001fe200078e021d */
[----:B------:R-:W-:-:S03]  /*0790*/  LEA R34, P0, R29, R3, 0x1 ;  /* 0x000000031d227211 */ /* 0x000fc600078008ff */
[C---:B------:R-:W-:Y:S01]  /*07a0*/  IMAD R39, R12.reuse, 0x2, R37 ;  /* 0x000000020c277824 */ /* 0x040fe200078e0225 */
[-C--:B------:R-:W-:Y:S02]  /*07b0*/  LEA.HI.X.SX32 R35, R29, R0.reuse, 0x1, P0 ;  /* 0x000000001d237211 */ /* 0x080fe400000f0eff */
[-C--:B------:R-:W-:Y:S01]  /*07c0*/  LEA R36, P0, R37, R3.reuse, 0x1 ;  /* 0x0000000325247211 */ /* 0x080fe200078008ff */
[C---:B------:R-:W-:Y:S01]  /*07d0*/  IMAD R43, R12.reuse, 0x2, R39 ;  /* 0x000000020c2b7824 */ /* 0x040fe200078e0227 */
[-C--:B------:R-:W-:Y:S01]  /*07e0*/  LEA.HI.X.SX32 R41, R27, R0.reuse, 0x1, P1 ;  /* 0x000000001b297211 */ /* 0x080fe200008f0eff */
[----:B------:R-:W2:Y:S01]  /*07f0*/  LDG.E.U16 R29, desc[UR6][R34.64] ;  /* 0x00000006221d7981 */ /* 0x000ea2000c1e1500 */
[-C--:B------:R-:W-:Y:S01]  /*0800*/  LEA.HI.X.SX32 R37, R37, R0.reuse, 0x1, P0 ;  /* 0x0000000025257211 */ /* 0x080fe200000f0eff */
[----:B------:R-:W-:Y:S01]  /*0810*/  IMAD R45, R12, 0x2, R43 ;  /* 0x000000020c2d7824 */ /* 0x000fe200078e022b */
[CC--:B------:R-:W-:Y:S01]  /*0820*/  LEA R38, P0, R39.reuse, R3.reuse, 0x1 ;  /* 0x0000000327267211 */ /* 0x0c0fe200078008ff */
[----:B------:R0:W2:Y:S03]  /*0830*/  LDG.E.U16 R27, desc[UR6][R32.64] ;  /* 0x00000006201b7981 */ /* 0x0000a6000c1e1500 */
[----:B------:R-:W-:Y:S01]  /*0840*/  LEA.HI.X.SX32 R39, R39, R0, 0x1, P0 ;  /* 0x0000000027277211 */ /* 0x000fe200000f0eff */
[----:B------:R1:W2:Y:S01]  /*0850*/  LDG.E.U16 R28, desc[UR6][R40.64] ;  /* 0x00000006281c7981 */ /* 0x0002a2000c1e1500 */
[----:B------:R-:W-:-:S02]  /*0860*/  LEA R44, P0, R45, R3, 0x1 ;  /* 0x000000032d2c7211 */ /* 0x000fc400078008ff */
[-C--:B------:R-:W-:Y:S01]  /*0870*/  LEA R42, P1, R43, R3.reuse, 0x1 ;  /* 0x000000032b2a7211 */ /* 0x080fe200078208ff */
[----:B------:R1:W2:Y:S01]  /*0880*/  LDG.E.U16 R30, desc[UR6][R36.64] ;  /* 0x00000006241e7981 */ /* 0x0002a2000c1e1500 */
[C---:B0-----:R-:W-:Y:S01]  /*0890*/  IMAD R33, R12.reuse, 0x2, R45 ;  /* 0x000000020c217824 */ /* 0x041fe200078e022d */
[----:B------:R-:W-:Y:S02]  /*08a0*/  LEA.HI.X.SX32 R45, R45, R0, 0x1, P0 ;  /* 0x000000002d2d7211 */ /* 0x000fe400000f0eff */
[----:B------:R0:W2:Y:S01]  /*08b0*/  LDG.E.U16 R31, desc[UR6][R38.64] ;  /* 0x00000006261f7981 */ /* 0x0000a2000c1e1500 */
[----:B------:R-:W-:Y:S01]  /*08c0*/  IMAD R35, R12, 0x2, R33 ;  /* 0x000000020c237824 */ /* 0x000fe200078e0221 */
[----:B-1----:R-:W-:-:S03]  /*08d0*/  LEA R40, P0, R33, R3, 0x1 ;  /* 0x0000000321287211 */ /* 0x002fc600078008ff */
[C---:B------:R-:W-:Y:S01]  /*08e0*/  IMAD R49, R12.reuse, 0x2, R35 ;  /* 0x000000020c317824 */ /* 0x040fe200078e0223 */
[-C--:B------:R-:W-:Y:S02]  /*08f0*/  LEA.HI.X.SX32 R41, R33, R0.reuse, 0x1, P0 ;  /* 0x0000000021297211 */ /* 0x080fe400000f0eff */
[-C--:B------:R-:W-:Y:S01]  /*0900*/  LEA R46, P0, R35, R3.reuse, 0x1 ;  /* 0x00000003232e7211 */ /* 0x080fe200078008ff */
[C---:B------:R-:W-:Y:S01]  /*0910*/  IMAD R37, R12.reuse, 0x2, R49 ;  /* 0x000000020c257824 */ /* 0x040fe200078e0231 */
[-C--:B------:R-:W-:Y:S01]  /*0920*/  LEA.HI.X.SX32 R43, R43, R0.reuse, 0x1, P1 ;  /* 0x000000002b2b7211 */ /* 0x080fe200008f0eff */
[----:B------:R1:W2:Y:S01]  /*0930*/  LDG.E.U16 R33, desc[UR6][R44.64] ;  /* 0x000000062c217981 */ /* 0x0002a2000c1e1500 */
[-C--:B------:R-:W-:Y:S01]  /*0940*/  LEA.HI.X.SX32 R47, R35, R0.reuse, 0x1, P0 ;  /* 0x00000000232f7211 */ /* 0x080fe200000f0eff */
[C---:B0-----:R-:W-:Y:S01]  /*0950*/  IMAD R39, R12.reuse, 0x2, R37 ;  /* 0x000000020c277824 */ /* 0x041fe200078e0225 */
[CC--:B------:R-:W-:Y:S01]  /*0960*/  LEA R50, P0, R37.reuse, R3.reuse, 0x1 ;  /* 0x0000000325327211 */ /* 0x0c0fe200078008ff */
[----:B------:R0:W2:Y:S03]  /*0970*/  LDG.E.U16 R32, desc[UR6][R42.64] ;  /* 0x000000062a207981 */ /* 0x0000a6000c1e1500 */
[----:B------:R-:W-:Y:S01]  /*0980*/  LEA.HI.X.SX32 R51, R37, R0, 0x1, P0 ;  /* 0x0000000025337211 */ /* 0x000fe200000f0eff */
[----:B------:R0:W2:Y:S01]  /*0990*/  LDG.E.U16 R34, desc[UR6][R40.64] ;  /* 0x0000000628227981 */ /* 0x0000a2000c1e1500 */
[----:B-1----:R-:W-:Y:S01]  /*09a0*/  IMAD R45, R12, 0x2, R39 ;  /* 0x000000020c2d7824 */ /* 0x002fe200078e0227 */
[----:B------:R-:W-:-:S02]  /*09b0*/  LEA R48, P1, R49, R3, 0x1 ;  /* 0x0000000331307211 */ /* 0x000fc400078208ff */
[----:B------:R1:W2:Y:S01]  /*09c0*/  LDG.E.U16 R35, desc[UR6][R46.64] ;  /* 0x000000062e237981 */ /* 0x0002a2000c1e1500 */
[----:B0-----:R-:W-:-:S03]  /*09d0*/  LEA R42, P0, R39, R3, 0x1 ;  /* 0x00000003272a7211 */ /* 0x001fc600078008ff */
[----:B------:R-:W2:Y:S01]  /*09e0*/  LDG.E.U16 R37, desc[UR6][R50.64] ;  /* 0x0000000632257981 */ /* 0x000ea2000c1e1500 */
[----:B------:R-:W-:Y:S01]  /*09f0*/  LEA.HI.X.SX32 R43, R39, R0, 0x1, P0 ;  /* 0x00000000272b7211 */ /* 0x000fe200000f0eff */
[----:B------:R-:W-:-:S04]  /*0a00*/  IMAD R39, R12, 0x2, R45 ;  /* 0x000000020c277824 */ /* 0x000fc800078e022d */
[C---:B------:R-:W-:Y:S01]  /*0a10*/  IMAD R41, R12.reuse, 0x2, R39 ;  /* 0x000000020c297824 */ /* 0x040fe200078e0227 */
[----:B------:R-:W-:Y:S01]  /*0a20*/  LEA R44, P0, R45, R3, 0x1 ;  /* 0x000000032d2c7211 */ /* 0x000fe200078008ff */
[----:B------:R-:W2:Y:S02]  /*0a30*/  LDG.E.U16 R38, desc[UR6][R42.64] ;  /* 0x000000062a267981 */ /* 0x000ea4000c1e1500 */
[----:B------:R-:W-:-:S04]  /*0a40*/  IMAD R55, R12, 0x2, R41 ;  /* 0x000000020c377824 */ /* 0x000fc800078e0229 */
[----:B------:R-:W-:-:S04]  /*0a50*/  IMAD R57, R12, 0x2, R55 ;  /* 0x000000020c397824 */ /* 0x000fc800078e0237 */
[----:B------:R-:W-:-:S04]  /*0a60*/  IMAD R59, R12, 0x2, R57 ;  /* 0x000000020c3b7824 */ /* 0x000fc800078e0239 */
[C---:B------:R-:W-:Y:S01]  /*0a70*/  IMAD R61, R12.reuse, 0x2, R59 ;  /* 0x000000020c3d7824 */ /* 0x040fe200078e023b */
[-C--:B------:R-:W-:Y:S02]  /*0a80*/  LEA.HI.X.SX32 R49, R49, R0.reuse, 0x1, P1 ;  /* 0x0000000031317211 */ /* 0x080fe400008f0eff */
[-C--:B------:R-:W-:Y:S01]  /*0a90*/  LEA.HI.X.SX32 R45, R45, R0.reuse, 0x1, P0 ;  /* 0x000000002d2d7211 */ /* 0x080fe200000f0eff */
[C---:B------:R-:W-:Y:S01]  /*0aa0*/  IMAD R63, R12.reuse, 0x2, R61 ;  /* 0x000000020c3f7824 */ /* 0x040fe200078e023d */
[CC--:B-1----:R-:W-:Y:S01]  /*0ab0*/  LEA R46, P0, R41.reuse, R3.reuse, 0x1 ;  /* 0x00000003292e7211 */ /* 0x0c2fe200078008ff */
[----:B------:R0:W2:Y:S02]  /*0ac0*/  LDG.E.U16 R36, desc[UR6][R48.64] ;  /* 0x0000000630247981 */ /* 0x0000a4000c1e1500 */
[C---:B------:R-:W-:Y:S01]  /*0ad0*/  IMAD R65, R12.reuse, 0x2, R63 ;  /* 0x000000020c417824 */ /* 0x040fe200078e023f */
[----:B------:R-:W-:Y:S02]  /*0ae0*/  LEA.HI.X.SX32 R47, R41, R0, 0x1, P0 ;  /* 0x00000000292f7211 */ /* 0x000fe400000f0eff */
[----:B------:R-:W-:Y:S01]  /*0af0*/  LEA R52, P1, R39, R3, 0x1 ;  /* 0x0000000327347211 */ /* 0x000fe200078208ff */
[----:B------:R-:W-:-:S02]  /*0b00*/  IMAD R67, R12, 0x2, R65 ;  /* 0x000000020c437824 */ /* 0x000fc400078e0241 */
[----:B------:R-:W2:Y:S01]  /*0b10*/  LDG.E.U16 R41, desc[UR6][R46.64] ;  /* 0x000000062e297981 */ /* 0x000ea2000c1e1500 */
[-C--:B0-----:R-:W-:Y:S02]  /*0b20*/  LEA R48, P0, R55, R3.reuse, 0x1 ;  /* 0x0000000337307211 */ /* 0x081fe400078008ff */
[-C--:B------:R-:W-:Y:S02]  /*0b30*/  LEA.HI.X.SX32 R53, R39, R0.reuse, 0x1, P1 ;  /* 0x0000000027357211 */ /* 0x080fe400008f0eff */
[-C--:B------:R-:W-:Y:S01]  /*0b40*/  LEA.HI.X.SX32 R49, R55, R0.reuse, 0x1, P0 ;  /* 0x0000000037317211 */ /* 0x080fe200000f0eff */
[----:B------:R-:W-:Y:S01]  /*0b50*/  IMAD R69, R12, 0x2, R67 ;  /* 0x000000020c457824 */ /* 0x000fe200078e0243 */
[CC--:B------:R-:W-:Y:S01]  /*0b60*/  LEA R50, P0, R57.reuse, R3.reuse, 0x1 ;  /* 0x0000000339327211 */ /* 0x0c0fe200078008ff */
[----:B------:R0:W2:Y:S03]  /*0b70*/  LDG.E.U16 R40, desc[UR6][R52.64] ;  /* 0x0000000634287981 */ /* 0x0000a6000c1e1500 */
[----:B------:R-:W-:Y:S01]  /*0b80*/  LEA.HI.X.SX32 R51, R57, R0, 0x1, P0 ;  /* 0x0000000039337211 */ /* 0x000fe200000f0eff */
[----:B------:R1:W2:Y:S01]  /*0b90*/  LDG.E.U16 R42, desc[UR6][R48.64] ;  /* 0x00000006302a7981 */ /* 0x0002a2000c1e1500 */
[----:B------:R-:W-:-:S03]  /*0ba0*/  LEA R54, P1, R59, R3, 0x1 ;  /* 0x000000033b367211 */ /* 0x000fc600078208ff */
[----:B------:R1:W2:Y:S01]  /*0bb0*/  LDG.E.U16 R43, desc[UR6][R50.64] ;  /* 0x00000006322b7981 */ /* 0x0002a2000c1e1500 */
[----:B0-----:R-:W-:-:S03]  /*0bc0*/  LEA R52, P0, R61, R3, 0x1 ;  /* 0x000000033d347211 */ /* 0x001fc600078008ff */
[----:B------:R-:W2:Y:S01]  /*0bd0*/  LDG.E.U16 R39, desc[UR6][R44.64] ;  /* 0x000000062c277981 */ /* 0x000ea2000c1e1500 */
[C---:B-1----:R-:W-:Y:S01]  /*0be0*/  IMAD R49, R12.reuse, 0x2, R69 ;  /* 0x000000020c317824 */ /* 0x042fe200078e0245 */
[-C--:B------:R-:W-:Y:S02]  /*0bf0*/  LEA.HI.X.SX32 R53, R61, R0.reuse, 0x1, P0 ;  /* 0x000000003d357211 */ /* 0x080fe400000f0eff */
[-C--:B------:R-:W-:Y:S01]  /*0c00*/  LEA R56, P0, R63, R3.reuse, 0x1 ;  /* 0x000000033f387211 */ /* 0x080fe200078008ff */
[C---:B------:R-:W-:Y:S01]  /*0c10*/  IMAD R71, R12.reuse, 0x2, R49 ;  /* 0x000000020c477824 */ /* 0x040fe200078e0231 */
[-C--:B------:R-:W-:Y:S02]  /*0c20*/  LEA.HI.X.SX32 R55, R59, R0.reuse, 0x1, P1 ;  /* 0x000000003b377211 */ /* 0x080fe400008f0eff */
[-C--:B------:R-:W-:Y:S01]  /*0c30*/  LEA R60, P1, R67, R3.reuse, 0x1 ;  /* 0x00000003433c7211 */ /* 0x080fe200078208ff */
[----:B------:R-:W-:Y:S01]  /*0c40*/  IMAD R51, R12, 0x2, R71 ;  /* 0x000000020c337824 */ /* 0x000fe200078e0247 */
[----:B------:R-:W-:Y:S01]  /*0c50*/  LEA.HI.X.SX32 R57, R63, R0, 0x1, P0 ;  /* 0x000000003f397211 */ /* 0x000fe200000f0eff */
[----:B------:R0:W2:Y:S01]  /*0c60*/  LDG.E.U16 R44, desc[UR6][R54.64] ;  /* 0x00000006362c7981 */ /* 0x0000a2000c1e1500 */
[----:B------:R-:W-:-:S02]  /*0c70*/  LEA R58, P0, R65, R3, 0x1 ;  /* 0x00000003413a7211 */ /* 0x000fc400078008ff */
[-C--:B------:R-:W-:Y:S01]  /*0c80*/  LEA.HI.X.SX32 R61, R67, R0.reuse, 0x1, P1 ;  /* 0x00000000433d7211 */ /* 0x080fe200008f0eff */
[----:B------:R-:W-:Y:S01]  /*0c90*/  IMAD R67, R12, 0x2, R51 ;  /* 0x000000020c437824 */ /* 0x000fe200078e0233 */
[----:B------:R-:W-:Y:S01]  /*0ca0*/  LEA.HI.X.SX32 R59, R65, R0, 0x1, P0 ;  /* 0x00000000413b7211 */ /* 0x000fe200000f0eff */
[----:B------:R1:W2:Y:S01]  /*0cb0*/  LDG.E.U16 R45, desc[UR6][R52.64] ;  /* 0x00000006342d7981 */ /* 0x0002a2000c1e1500 */
[----:B0-----:R-:W-:-:S03]  /*0cc0*/  LEA R54, P0, R69, R3, 0x1 ;  /* 0x0000000345367211 */ /* 0x001fc600078008ff */
[----:B------:R0:W2:Y:S04]  /*0cd0*/  LDG.E.U16 R46, desc[UR6][R56.64] ;  /* 0x00000006382e7981 */ /* 0x0000a8000c1e1500 */
[----:B------:R0:W2:Y:S01]  /*0ce0*/  LDG.E.U16 R47, desc[UR6][R58.64] ;  /* 0x000000063a2f7981 */ /* 0x0000a2000c1e1500 */
[C---:B-1----:R-:W-:Y:S01]  /*0cf0*/  IMAD R53, R12.reuse, 0x2, R67 ;  /* 0x000000020c357824 */ /* 0x042fe200078e0243 */
[----:B------:R-:W-:Y:S02]  /*0d00*/  LEA.HI.X.SX32 R55, R69, R0, 0x1, P0 ;  /* 0x0000000045377211 */ /* 0x000fe400000f0eff */
[----:B------:R1:W2:Y:S01]  /*0d10*/  LDG.E.U16 R48, desc[UR6][R60.64] ;  /* 0x000000063c307981 */ /* 0x0002a2000c1e1500 */
[----:B------:R-:W-:Y:S01]  /*0d20*/  IMAD R69, R12, 0x2, R53 ;  /* 0x000000020c457824 */ /* 0x000fe200078e0235 */
[----:B------:R-:W-:-:S03]  /*0d30*/  LEA R62, P0, R49, R3, 0x1 ;  /* 0x00000003313e7211 */ /* 0x000fc600078008ff */
[C---:B------:R-:W-:Y:S01]  /*0d40*/  IMAD R73, R12.reuse, 0x2, R69 ;  /* 0x000000020c497824 */ /* 0x040fe200078e0245 */
[-C--:B------:R-:W-:Y:S02]  /*0d50*/  LEA.HI.X.SX32 R63, R49, R0.reuse, 0x1, P0 ;  /* 0x00000000313f7211 */ /* 0x080fe400000f0eff */
[-C--:B0-----:R-:W-:Y:S01]  /*0d60*/  LEA R56, P0, R71, R3.reuse, 0x1 ;  /* 0x0000000347387211 */ /* 0x081fe200078008ff */
[C---:B------:R-:W-:Y:S01]  /*0d70*/  IMAD R75, R12.reuse, 0x2, R73 ;  /* 0x000000020c4b7824 */ /* 0x040fe200078e0249 */
[----:B------:R-:W-:Y:S01]  /*0d80*/  LEA R64, P1, R51, R3, 0x1 ;  /* 0x0000000333407211 */ /* 0x000fe200078208ff */
[----:B------:R0:W2:Y:S01]  /*0d90*/  LDG.E.U16 R50, desc[UR6][R62.64] ;  /* 0x000000063e327981 */ /* 0x0000a2000c1e1500 */
[----:B------:R-:W-:Y:S01]  /*0da0*/  LEA.HI.X.SX32 R57, R71, R0, 0x1, P0 ;  /* 0x0000000047397211 */ /* 0x000fe200000f0eff */
[C---:B------:R-:W-:Y:S02]  /*0db0*/  IMAD R71, R12.reuse, 0x2, R75 ;  /* 0x000000020c477824 */ /* 0x040fe400078e024b */
[----:B------:R-:W2:Y:S02]  /*0dc0*/  LDG.E.U16 R49, desc[UR6][R54.64] ;  /* 0x0000000636317981 */ /* 0x000ea4000c1e1500 */
[----:B------:R-:W-:-:S04]  /*0dd0*/  IMAD R77, R12, 0x2, R71 ;  /* 0x000000020c4d7824 */ /* 0x000fc800078e0247 */
[----:B------:R-:W-:Y:S01]  /*0de0*/  IMAD R79, R12, 0x2, R77 ;  /* 0x000000020c4f7824 */ /* 0x000fe200078e024d */
[----:B------:R-:W-:-:S03]  /*0df0*/  LEA R58, P0, R67, R3, 0x1 ;  /* 0x00000003433a7211 */ /* 0x000fc600078008ff */
[----:B------:R-:W-:Y:S01]  /*0e00*/  IMAD R81, R12, 0x2, R79 ;  /* 0x000000020c517824 */ /* 0x000fe200078e024f */
[----:B------:R-:W-:-:S03]  /*0e10*/  LEA.HI.X.SX32 R59, R67, R0, 0x1, P0 ;  /* 0x00000000433b7211 */ /* 0x000fc600000f0eff */
[----:B------:R-:W-:Y:S01]  /*0e20*/  IMAD R83, R12, 0x2, R81 ;  /* 0x000000020c537824 */ /* 0x000fe200078e0251 */
[----:B-1----:R-:W-:-:S03]  /*0e30*/  LEA R60, P0, R53, R3, 0x1 ;  /* 0x00000003353c7211 */ /* 0x002fc600078008ff */
[C---:B------:R-:W-:Y:S01]  /*0e40*/  IMAD R85, R12.reuse, 0x2, R83 ;  /* 0x000000020c557824 */ /* 0x040fe200078e0253 */
[-C--:B------:R-:W-:Y:S02]  /*0e50*/  LEA.HI.X.SX32 R65, R51, R0.reuse, 0x1, P1 ;  /* 0x0000000033417211 */ /* 0x080fe400008f0eff */
[-C--:B------:R-:W-:Y:S01]  /*0e60*/  LEA.HI.X.SX32 R61, R53, R0.reuse, 0x1, P0 ;  /* 0x00000000353d7211 */ /* 0x080fe200000f0eff */
[C---:B------:R-:W-:Y:S01]  /*0e70*/  IMAD R87, R12.reuse, 0x2, R85 ;  /* 0x000000020c577824 */ /* 0x040fe200078e0255 */
[CC--:B0-----:R-:W-:Y:S01]  /*0e80*/  LEA R62, P0, R69.reuse, R3.reuse, 0x1 ;  /* 0x00000003453e7211 */ /* 0x0c1fe200078008ff */
[----:B------:R0:W2:Y:S02]  /*0e90*/  LDG.E.U16 R52, desc[UR6][R64.64] ;  /* 0x0000000640347981 */ /* 0x0000a4000c1e1500 */
[C---:B------:R-:W-:Y:S01]  /*0ea0*/  IMAD R89, R12.reuse, 0x2, R87 ;  /* 0x000000020c597824 */ /* 0x040fe200078e0257 */
[----:B------:R-:W-:Y:S01]  /*0eb0*/  LEA.HI.X.SX32 R63, R69, R0, 0x1, P0 ;  /* 0x00000000453f7211 */ /* 0x000fe200000f0eff */
[----:B------:R-:W2:Y:S01]  /*0ec0*/  LDG.E.U16 R51, desc[UR6][R56.64] ;  /* 0x0000000638337981 */ /* 0x000ea2000c1e1500 */
[----:B------:R-:W-:Y:S01]  /*0ed0*/  LEA R66, P1, R73, R3, 0x1 ;  /* 0x0000000349427211 */ /* 0x000fe200078208ff */
[----:B------:R-:W-:-:S02]  /*0ee0*/  IMAD R91, R12, 0x2, R89 ;  /* 0x000000020c5b7824 */ /* 0x000fc400078e0259 */
[----:B------:R-:W2:Y:S01]  /*0ef0*/  LDG.E.U16 R53, desc[UR6][R58.64] ;  /* 0x000000063a357981 */ /* 0x000ea2000c1e1500 */
[----:B0-----:R-:W-:-:S03]  /*0f00*/  LEA R64, P0, R75, R3, 0x1 ;  /* 0x000000034b407211 */ /* 0x001fc600078008ff */
[----:B------:R-:W2:Y:S01]  /*0f10*/  LDG.E.U16 R54, desc[UR6][R60.64] ;  /* 0x000000063c367981 */ /* 0x000ea2000c1e1500 */
[-C--:B------:R-:W-:Y:S02]  /*0f20*/  LEA.HI.X.SX32 R65, R75, R0.reuse, 0x1, P0 ;  /* 0x000000004b417211 */ /* 0x080fe400000f0eff */
[-C--:B------:R-:W-:Y:S01]  /*0f30*/  LEA R68, P0, R71, R3.reuse, 0x1 ;  /* 0x0000000347447211 */ /* 0x080fe200078008ff */
[C---:B------:R-:W-:Y:S01]  /*0f40*/  IMAD R93, R12.reuse, 0x2, R91 ;  /* 0x000000020c5d7824 */ /* 0x040fe200078e025b */
[-C--:B------:R-:W-:Y:S01]  /*0f50*/  LEA.HI.X.SX32 R67, R73, R0.reuse, 0x1, P1 ;  /* 0x0000000049437211 */ /* 0x080fe200008f0eff */
[----:B------:R-:W2:Y:S01]  /*0f60*/  LDG.E.U16 R55, desc[UR6][R62.64] ;  /* 0x000000063e377981 */ /* 0x000ea2000c1e1500 */
[-C--:B------:R-:W-:Y:S02]  /*0f70*/  LEA.HI.X.SX32 R69, R71, R0.reuse, 0x1, P0 ;  /* 0x0000000047457211 */ /* 0x080fe400000f0eff */
[CC--:B------:R-:W-:Y:S01]  /*0f80*/  LEA R70, P0, R77.reuse, R3.reuse, 0x1 ;  /* 0x000000034d467211 */ /* 0x0c0fe200078008ff */
[C---:B------:R-:W-:Y:S01]  /*0f90*/  IMAD R95, R12.reuse, 0x2, R93 ;  /* 0x000000020c5f7824 */ /* 0x040fe200078e025d */
[----:B------:R0:W2:Y:S02]  /*0fa0*/  LDG.E.U16 R56, desc[UR6][R66.64] ;  /* 0x0000000642387981 */ /* 0x0000a4000c1e1500 */
[----:B------:R-:W-:Y:S01]  /*0fb0*/  LEA.HI.X.SX32 R71, R77, R0, 0x1, P0 ;  /* 0x000000004d477211 */ /* 0x000fe200000f0eff */
[----:B------:R-:W-:Y:S01]  /*0fc0*/  IMAD R97, R12, 0x2, R95 ;  /* 0x000000020c617824 */ /* 0x000fe200078e025f */
[-C--:B------:R-:W-:Y:S01]  /*0fd0*/  LEA R72, P1, R79, R3.reuse, 0x1 ;  /* 0x000000034f487211 */ /* 0x080fe200078208ff */
[----:B------:R1:W2:Y:S04]  /*0fe0*/  LDG.E.U16 R58, desc[UR6][R68.64] ;  /* 0x00000006443a7981 */ /* 0x0002a8000c1e1500 */
[----:B------:R-:W2:Y:S01]  /*0ff0*/  LDG.E.U16 R57, desc[UR6][R64.64] ;  /* 0x0000000640397981 */ /* 0x000ea2000c1e1500 */
[----:B0-----:R-:W-:-:S03]  /*1000*/  LEA R66, P0, R81, R3, 0x1 ;  /* 0x0000000351427211 */ /* 0x001fc600078008ff */
[----:B------:R0:W2:Y:S01]  /*1010*/  LDG.E.U16 R59, desc[UR6][R70.64] ;  /* 0x00000006463b7981 */ /* 0x0000a2000c1e1500 */
[----:B------:R-:W-:Y:S01]  /*1020*/  LEA.HI.X.SX32 R67, R81, R0, 0x1, P0 ;  /* 0x0000000051437211 */ /* 0x000fe200000f0eff */
[----:B------:R-:W-:-:S04]  /*1030*/  IMAD R81, R12, 0x2, R97 ;  /* 0x000000020c517824 */ /* 0x000fc800078e0261 */
[C---:B------:R-:W-:Y:S01]  /*1040*/  IMAD R99, R12.reuse, 0x2, R81 ;  /* 0x000000020c637824 */ /* 0x040fe200078e0251 */
[-C--:B------:R-:W-:Y:S01]  /*1050*/  LEA R74, P0, R83, R3.reuse, 0x1 ;  /* 0x00000003534a7211 */ /* 0x080fe200078008ff */
[----:B------:R-:W2:Y:S02]  /*1060*/  LDG.E.U16 R61, desc[UR6][R66.64] ;  /* 0x00000006423d7981 */ /* 0x000ea4000c1e1500 */
[C---:B------:R-:W-:Y:S01]  /*1070*/  IMAD R101, R12.reuse, 0x2, R99 ;  /* 0x000000020c657824 */ /* 0x040fe200078e0263 */
[-C--:B------:R-:W-:Y:S02]  /*1080*/  LEA.HI.X.SX32 R73, R79, R0.reuse, 0x1, P1 ;  /* 0x000000004f497211 */ /* 0x080fe400008f0eff */
[-C--:B------:R-:W-:Y:S01]  /*1090*/  LEA R76, P1, R87, R3.reuse, 0x1 ;  /* 0x00000003574c7211 */ /* 0x080fe200078208ff */
[----:B------:R-:W-:Y:S01]  /*10a0*/  IMAD R103, R12, 0x2, R101 ;  /* 0x000000020c677824 */ /* 0x000fe200078e0265 */
[----:B------:R-:W-:Y:S01]  /*10b0*/  LEA.HI.X.SX32 R75, R83, R0, 0x1, P0 ;  /* 0x00000000534b7211 */ /* 0x000fe200000f0eff */
[----:B------:R3:W2:Y:S01]  /*10c0*/  LDG.E.U16 R60, desc[UR6][R72.64] ;  /* 0x00000006483c7981 */ /* 0x0006a2000c1e1500 */
[----:B-1----:R-:W-:-:S02]  /*10d0*/  LEA R68, P0, R85, R3, 0x1 ;  /* 0x0000000355447211 */ /* 0x002fc400078008ff */
[-C--:B------:R-:W-:Y:S01]  /*10e0*/  LEA.HI.X.SX32 R77, R87, R0.reuse, 0x1, P1 ;  /* 0x00000000574d7211 */ /* 0x080fe200008f0eff */
[C---:B------:R-:W-:Y:S01]  /*10f0*/  IMAD R87, R12.reuse, 0x2, R103 ;  /* 0x000000020c577824 */ /* 0x040fe200078e0267 */
[-C--:B------:R-:W-:Y:S01]  /*1100*/  LEA.HI.X.SX32 R69, R85, R0.reuse, 0x1, P0 ;  /* 0x0000000055457211 */ /* 0x080fe200000f0eff */
[----:B------:R1:W2:Y:S01]  /*1110*/  LDG.E.U16 R62, desc[UR6][R74.64] ;  /* 0x000000064a3e7981 */ /* 0x0002a2000c1e1500 */
[-C--:B0-----:R-:W-:Y:S01]  /*1120*/  LEA R70, P0, R89, R3.reuse, 0x1 ;  /* 0x0000000359467211 */ /* 0x081fe200078008ff */
[C---:B------:R-:W-:Y:S01]  /*1130*/  IMAD R105, R12.reuse, 0x2, R87 ;  /* 0x000000020c697824 */ /* 0x040fe200078e0257 */
[-C--:B------:R-:W-:Y:S01]  /*1140*/  LEA R78, P1, R95, R3.reuse, 0x1 ;  /* 0x000000035f4e7211 */ /* 0x080fe200078208ff */
[----:B------:R0:W2:Y:S01]  /*1150*/  LDG.E.U16 R64, desc[UR6][R76.64] ;  /* 0x000000064c407981 */ /* 0x0000a2000c1e1500 */
[-C--:B------:R-:W-:Y:S01]  /*1160*/  LEA.HI.X.SX32 R71, R89, R0.reuse, 0x1, P0 ;  /* 0x0000000059477211 */ /* 0x080fe200000f0eff */
[C---:B------:R-:W-:Y:S01]  /*1170*/  IMAD R89, R12.reuse, 0x2, R105 ;  /* 0x000000020c597824 */ /* 0x040fe200078e0269 */
[CC--:B---3--:R-:W-:Y:S01]  /*1180*/  LEA R72, P0, R91.reuse, R3.reuse, 0x1 ;  /* 0x000000035b487211 */ /* 0x0c8fe200078008ff */
[----:B------:R-:W3:Y:S03]  /*1190*/  LDG.E.U16 R63, desc[UR6][R68.64] ;  /* 0x00000006443f7981 */ /* 0x000ee6000c1e1500 */
[-C--:B------:R-:W-:Y:S01]  /*11a0*/  LEA.HI.X.SX32 R73, R91, R0.reuse, 0x1, P0 ;  /* 0x000000005b497211 */ /* 0x080fe200000f0eff */
[C---:B------:R-:W-:Y:S01]  /*11b0*/  IMAD R91, R12.reuse, 0x2, R89 ;  /* 0x000000020c5b7824 */ /* 0x040fe200078e0259 */
[CC--:B-1----:R-:W-:Y:S01]  /*11c0*/  LEA R74, P0, R93.reuse, R3.reuse, 0x1 ;  /* 0x000000035d4a7211 */ /* 0x0c2fe200078008ff */
[----:B------:R-:W3:Y:S02]  /*11d0*/  LDG.E.U16 R65, desc[UR6][R70.64] ;  /* 0x0000000646417981 */ /* 0x000ee4000c1e1500 */
[C---:B------:R-:W-:Y:S01]  /*11e0*/  IMAD R107, R12.reuse, 0x2, R91 ;  /* 0x000000020c6b7824 */ /* 0x040fe200078e025b */
[-C--:B------:R-:W-:Y:S01]  /*11f0*/  LEA.HI.X.SX32 R75, R93, R0.reuse, 0x1, P0 ;  /* 0x000000005d4b7211 */ /* 0x080fe200000f0eff */
[----:B------:R-:W3:Y:S02]  /*1200*/  LDG.E.U16 R66, desc[UR6][R72.64] ;  /* 0x0000000648427981 */ /* 0x000ee4000c1e1500 */
[C---:B------:R-:W-:Y:S01]  /*1210*/  IMAD R93, R12.reuse, 0x2, R107 ;  /* 0x000000020c5d7824 */ /* 0x040fe200078e026b */
[-C--:B------:R-:W-:Y:S01]  /*1220*/  LEA.HI.X.SX32 R79, R95, R0.reuse, 0x1, P1 ;  /* 0x000000005f4f7211 */ /* 0x080fe200008f0eff */
[----:B------:R-:W3:Y:S01]  /*1230*/  LDG.E.U16 R67, desc[UR6][R74.64] ;  /* 0x000000064a437981 */ /* 0x000ee2000c1e1500 */
[-C--:B0-----:R-:W-:Y:S01]  /*1240*/  LEA R76, P0, R97, R3.reuse, 0x1 ;  /* 0x00000003614c7211 */ /* 0x081fe200078008ff */
[C---:B------:R-:W-:Y:S01]  /*1250*/  IMAD R95, R12.reuse, 0x2, R93 ;  /* 0x000000020c5f7824 */ /* 0x040fe200078e025d */
[-C--:B------:R-:W-:Y:S01]  /*1260*/  LEA R84, P1, R101, R3.reuse, 0x1 ;  /* 0x0000000365547211 */ /* 0x080fe200078208ff */
[----:B------:R0:W3:Y:S01]  /*1270*/  LDG.E.U16 R68, desc[UR6][R78.64] ;  /* 0x000000064e447981 */ /* 0x0000e2000c1e1500 */
[----:B------:R-:W-:Y:S01]  /*1280*/  LEA.HI.X.SX32 R77, R97, R0, 0x1, P0 ;  /* 0x00000000614d7211 */ /* 0x000fe200000f0eff */
[----:B------:R-:W-:Y:S01]  /*1290*/  IMAD R97, R12, 0x2, R95 ;  /* 0x000000020c617824 */ /* 0x000fe200078e025f */
[----:B------:R-:W-:-:S03]  /*12a0*/  LEA R80, P0, R81, R3, 0x1 ;  /* 0x0000000351507211 */ /* 0x000fc600078008ff */
[C---:B------:R-:W-:Y:S01]  /*12b0*/  IMAD R109, R12.reuse, 0x2, R97 ;  /* 0x000000020c6d7824 */ /* 0x040fe200078e0261 */
[-C--:B------:R-:W-:Y:S01]  /*12c0*/  LEA.HI.X.SX32 R81, R81, R0.reuse, 0x1, P0 ;  /* 0x0000000051517211 */ /* 0x080fe200000f0eff */
[----:B------:R-:W3:Y:S01]  /*12d0*/  LDG.E.U16 R69, desc[UR6][R76.64] ;  /* 0x000000064c457981 */ /* 0x000ee2000c1e1500 */
[-C--:B------:R-:W-:Y:S01]  /*12e0*/  LEA R82, P0, R99, R3.reuse, 0x1 ;  /* 0x0000000363527211 */ /* 0x080fe200078008ff */
[C---:B------:R-:W-:Y:S01]  /*12f0*/  IMAD R111, R12.reuse, 0x2, R109 ;  /* 0x000000020c6f7824 */ /* 0x040fe200078e026d */
[-C--:B------:R-:W-:Y:S01]  /*1300*/  LEA.HI.X.SX32 R85, R101, R0.reuse, 0x1, P1 ;  /* 0x0000000065557211 */ /* 0x080fe200008f0eff */
[----:B------:R1:W3:Y:S01]  /*1310*/  LDG.E.U16 R70, desc[UR6][R80.64] ;  /* 0x0000000650467981 */ /* 0x0002e2000c1e1500 */
[-C--:B------:R-:W-:Y:S01]  /*1320*/  LEA.HI.X.SX32 R83, R99, R0.reuse, 0x1, P0 ;  /* 0x0000000063537211 */ /* 0x080fe200000f0eff */
[C---:B------:R-:W-:Y:S01]  /*1330*/  IMAD R99, R12.reuse, 0x2, R111 ;  /* 0x000000020c637824 */ /* 0x040fe200078e026f */
[CC--:B0-----:R-:W-:Y:S01]  /*1340*/  LEA R78, P0, R103.reuse, R3.reuse, 0x1 ;  /* 0x00000003674e7211 */ /* 0x0c1fe200078008ff */
[----:B------:R-:W3:Y:S02]  /*1350*/  LDG.E.U16 R72, desc[UR6][R84.64] ;  /* 0x0000000654487981 */ /* 0x000ee4000c1e1500 */
[C---:B------:R-:W-:Y:S01]  /*1360*/  IMAD R101, R12.reuse, 0x2, R99 ;  /* 0x000000020c657824 */ /* 0x040fe200078e0263 */
[----:B------:R-:W-:Y:S01]  /*1370*/  LEA.HI.X.SX32 R79, R103, R0, 0x1, P0 ;  /* 0x00000000674f7211 */ /* 0x000fe200000f0eff */
[----:B------:R0:W3:Y:S02]  /*1380*/  LDG.E.U16 R71, desc[UR6][R82.64] ;  /* 0x0000000652477981 */ /* 0x0000e4000c1e1500 */
[C---:B------:R-:W-:Y:S01]  /*1390*/  IMAD R103, R12.reuse, 0x2, R101 ;  /* 0x000000020c677824 */ /* 0x040fe200078e0265 */
[----:B------:R-:W-:Y:S01]  /*13a0*/  LEA R86, P0, R87, R3, 0x1 ;  /* 0x0000000357567211 */ /* 0x000fe200078008ff */
[----:B------:R4:W3:Y:S02]  /*13b0*/  LDG.E.U16 R73, desc[UR6][R78.64] ;  /* 0x000000064e497981 */ /* 0x0008e4000c1e1500 */
[----:B------:R-:W-:-:S04]  /*13c0*/  IMAD R113, R12, 0x2, R103 ;  /* 0x000000020c717824 */ /* 0x000fc800078e0267 */
[----:B------:R-:W-:-:S04]  /*13d0*/  IMAD R115, R12, 0x2, R113 ;  /* 0x000000020c737824 */ /* 0x000fc800078e0271 */
[----:B------:R-:W-:-:S04]  /*13e0*/  IMAD R117, R12, 0x2, R115 ;  /* 0x000000020c757824 */ /* 0x000fc800078e0273 */
[----:B------:R-:W-:Y:S01]  /*13f0*/  IMAD R119, R12, 0x2, R117 ;  /* 0x000000020c777824 */ /* 0x000fe200078e0275 */
[----:B------:R-:W-:-:S03]  /*1400*/  LEA.HI.X.SX32 R87, R87, R0, 0x1, P0 ;  /* 0x0000000057577211 */ /* 0x000fc600000f0eff */
[C---:B------:R-:W-:Y:S01]  /*1410*/  IMAD R121, R12.reuse, 0x2, R119 ;  /* 0x000000020c797824 */ /* 0x040fe200078e0277 */
[CC--:B-1----:R-:W-:Y:S01]  /*1420*/  LEA R80, P0, R105.reuse, R3.reuse, 0x1 ;  /* 0x0000000369507211 */ /* 0x0c2fe200078008ff */
[----:B------:R-:W3:Y:S02]  /*1430*/  LDG.E.U16 R74, desc[UR6][R86.64] ;  /* 0x00000006564a7981 */ /* 0x000ee4000c1e1500 */
[C---:B------:R-:W-:Y:S01]  /*1440*/  IMAD R123, R12.reuse, 0x2, R121 ;  /* 0x000000020c7b7824 */ /* 0x040fe200078e0279 */
[-C--:B------:R-:W-:Y:S02]  /*1450*/  LEA.HI.X.SX32 R81, R105, R0.reuse, 0x1, P0 ;  /* 0x0000000069517211 */ /* 0x080fe400000f0eff */
[-C--:B0-----:R-:W-:Y:S01]  /*1460*/  LEA R82, P0, R91, R3.reuse, 0x1 ;  /* 0x000000035b527211 */ /* 0x081fe200078008ff */
[C---:B------:R-:W-:Y:S01]  /*1470*/  IMAD R125, R12.reuse, 0x2, R123 ;  /* 0x000000020c7d7824 */ /* 0x040fe200078e027b */
[-C--:B------:R-:W-:Y:S01]  /*1480*/  LEA R88, P1, R89, R3.reuse, 0x1 ;  /* 0x0000000359587211 */ /* 0x080fe200078208ff */
[----:B------:R-:W3:Y:S01]  /*1490*/  LDG.E.U16 R75, desc[UR6][R80.64] ;  /* 0x00000006504b7981 */ /* 0x000ee2000c1e1500 */
[----:B------:R-:W-:Y:S01]  /*14a0*/  LEA.HI.X.SX32 R83, R91, R0, 0x1, P0 ;  /* 0x000000005b537211 */ /* 0x000fe200000f0eff */
[----:B------:R-:W-:Y:S01]  /*14b0*/  IMAD R127, R12, 0x2, R125 ;  /* 0x000000020c7f7824 */ /* 0x000fe200078e027d */
[----:B----4-:R-:W-:-:S03]  /*14c0*/  LEA R78, P0, R107, R3, 0x1 ;  /* 0x000000036b4e7211 */ /* 0x010fc600078008ff */
[C---:B------:R-:W-:Y:S01]  /*14d0*/  IMAD R129, R12.reuse, 0x2, R127 ;  /* 0x000000020c817824 */ /* 0x040fe200078e027f */
[-C--:B------:R-:W-:Y:S01]  /*14e0*/  LEA.HI.X.SX32 R89, R89, R0.reuse, 0x1, P1 ;  /* 0x0000000059597211 */ /* 0x080fe200008f0eff */
[----:B------:R-:W4:Y:S01]  /*14f0*/  LDG.E.U16 R77, desc[UR6][R82.64] ;  /* 0x00000006524d7981 */ /* 0x000f22000c1e1500 */
[-C--:B------:R-:W-:Y:S01]  /*1500*/  LEA.HI.X.SX32 R79, R107, R0.reuse, 0x1, P0 ;  /* 0x000000006b4f7211 */ /* 0x080fe200000f0eff */
[C---:B------:R-:W-:Y:S01]  /*1510*/  IMAD R131, R12.reuse, 0x2, R129 ;  /* 0x000000020c837824 */ /* 0x040fe200078e0281 */
[C---:B------:R-:W-:Y:S01]  /*1520*/  LEA R84, P0, R93.reuse, R3, 0x1 ;  /* 0x000000035d547211 */ /* 0x040fe200078008ff */
[----:B------:R0:W4:Y:S02]  /*1530*/  LDG.E.U16 R76, desc[UR6][R88.64] ;  /* 0x00000006584c7981 */ /* 0x000124000c1e1500 */
[C---:B------:R-:W-:Y:S01]  /*1540*/  IMAD R133, R12.reuse, 0x2, R131 ;  /* 0x000000020c857824 */ /* 0x040fe200078e0283 */
[----:B------:R-:W-:Y:S01]  /*1550*/  LEA.HI.X.SX32 R85, R93, R0, 0x1, P0 ;  /* 0x000000005d557211 */ /* 0x000fe200000f0eff */
[----:B------:R1:W4:Y:S02]  /*1560*/  LDG.E.U16 R80, desc[UR6][R78.64] ;  /* 0x000000064e507981 */ /* 0x000324000c1e1500 */
[----:B------:R-:W-:-:S02]  /*1570*/  IMAD R135, R12, 0x2, R133 ;  /* 0x000000020c877824 */ /* 0x000fc400078e0285 */
[----:B------:R5:W4:Y:S01]  /*1580*/  LDG.E.U16 R81, desc[UR6][R84.64] ;  /* 0x0000000654517981 */ /* 0x000b22000c1e1500 */
[----:B0-----:R-:W-:-:S04]  /*1590*/  LEA R88, P0, R97, R3, 0x1 ;  /* 0x0000000361587211 */ /* 0x001fc800078008ff */
[-C--:B------:R-:W-:Y:S02]  /*15a0*/  LEA.HI.X.SX32 R89, R97, R0.reuse, 0x1, P0 ;  /* 0x0000000061597211 */ /* 0x080fe400000f0eff */
[-C--:B------:R-:W-:Y:S01]  /*15b0*/  LEA R82, P0, R109, R3.reuse, 0x1 ;  /* 0x000000036d527211 */ /* 0x080fe200078008ff */
[C---:B------:R-:W-:Y:S01]  /*15c0*/  IMAD R105, R12.reuse, 0x2, R135 ;  /* 0x000000020c697824 */ /* 0x040fe200078e0287 */
[-C--:B------:R-:W-:Y:S01]  /*15d0*/  LEA R86, P1, R95, R3.reuse, 0x1 ;  /* 0x000000035f567211 */ /* 0x080fe200078208ff */
[----:B------:R-:W4:Y:S01]  /*15e0*/  LDG.E.U16 R93, desc[UR6][R88.64] ;  /* 0x00000006585d7981 */ /* 0x000f22000c1e1500 */
[-C--:B------:R-:W-:Y:S02]  /*15f0*/  LEA.HI.X.SX32 R83, R109, R0.reuse, 0x1, P0 ;  /* 0x000000006d537211 */ /* 0x080fe400000f0eff */
[-C--:B-1----:R-:W-:Y:S01]  /*1600*/  LEA R78, P0, R111, R3.reuse, 0x1 ;  /* 0x000000036f4e7211 */ /* 0x082fe200078008ff */
[C---:B------:R-:W-:Y:S01]  /*1610*/  IMAD R137, R12.reuse, 0x2, R105 ;  /* 0x000000020c897824 */ /* 0x040fe200078e0269 */
[-C--:B------:R-:W-:Y:S01]  /*1620*/  LEA.HI.X.SX32 R87, R95, R0.reuse, 0x1, P1 ;  /* 0x000000005f577211 */ /* 0x080fe200008f0eff */
[----:B------:R-:W4:Y:S01]  /*1630*/  LDG.E.U16 R96, desc[UR6][R82.64] ;  /* 0x0000000652607981 */ /* 0x000f22000c1e1500 */
[-C--:B------:R-:W-:Y:S01]  /*1640*/  LEA.HI.X.SX32 R79, R111, R0.reuse, 0x1, P0 ;  /* 0x000000006f4f7211 */ /* 0x080fe200000f0eff */
[C---:B------:R-:W-:Y:S01]  /*1650*/  IMAD R139, R12.reuse, 0x2, R137 ;  /* 0x000000020c8b7824 */ /* 0x040fe200078e0289 */
[CC--:B-----5:R-:W-:Y:S01]  /*1660*/  LEA R84, P0, R101.reuse, R3.reuse, 0x1 ;  /* 0x0000000365547211 */ /* 0x0e0fe200078008ff */
[----:B------:R0:W5:Y:S03]  /*1670*/  LDG.E.U16 R92, desc[UR6][R86.64] ;  /* 0x00000006565c7981 */ /* 0x000166000c1e1500 */
[----:B------:R-:W-:Y:S01]  /*1680*/  LEA.HI.X.SX32 R85, R101, R0, 0x1, P0 ;  /* 0x0000000065557211 */ /* 0x000fe200000f0eff */
[C---:B------:R-:W-:Y:S01]  /*1690*/  IMAD R101, R12.reuse, 0x2, R139 ;  /* 0x000000020c657824 */ /* 0x040fe200078e028b */
[-C--:B------:R-:W-:Y:S01]  /*16a0*/  LEA R90, P1, R99, R3.reuse, 0x1 ;  /* 0x00000003635a7211 */ /* 0x080fe200078208ff */
[----:B------:R1:W5:Y:S02]  /*16b0*/  LDG.E.U16 R97, desc[UR6][R78.64] ;  /* 0x000000064e617981 */ /* 0x000364000c1e1500 */
[----:B------:R-:W-:Y:S01]  /*16c0*/  IMAD R109, R12, 0x2, R101 ;  /* 0x000000020c6d7824 */ /* 0x000fe200078e0265 */
[----:B0-----:R-:W-:-:S03]  /*16d0*/  LEA R86, P0, R103, R3, 0x1 ;  /* 0x0000000367567211 */ /* 0x001fc600078008ff */
[C---:B------:R-:W-:Y:S01]  /*16e0*/  IMAD R141, R12.reuse, 0x2, R109 ;  /* 0x000000020c8d7824 */ /* 0x040fe200078e026d */
[-C--:B------:R-:W-:Y:S02]  /*16f0*/  LEA.HI.X.SX32 R87, R103, R0.reuse, 0x1, P0 ;  /* 0x0000000067577211 */ /* 0x080fe400000f0eff */
[-C--:B------:R-:W-:Y:S01]  /*1700*/  LEA R82, P0, R113, R3.reuse, 0x1 ;  /* 0x0000000371527211 */ /* 0x080fe200078008ff */
[C---:B------:R-:W-:Y:S01]  /*1710*/  IMAD R143, R12.reuse, 0x2, R141 ;  /* 0x000000020c8f7824 */ /* 0x040fe200078e028d */
[-C--:B------:R-:W-:Y:S01]  /*1720*/  LEA.HI.X.SX32 R91, R99, R0.reuse, 0x1, P1 ;  /* 0x00000000635b7211 */ /* 0x080fe200008f0eff */
[----:B------:R-:W5:Y:S01]  /*1730*/  LDG.E.U16 R102, desc[UR6][R86.64] ;  /* 0x0000000656667981 */ /* 0x000f62000c1e1500 */
[-C--:B------:R-:W-:Y:S02]  /*1740*/  LEA R88, P1, R115, R3.reuse, 0x1 ;  /* 0x0000000373587211 */ /* 0x080fe400078208ff */
[-C--:B------:R-:W-:Y:S01]  /*1750*/  LEA.HI.X.SX32 R83, R113, R0.reuse, 0x1, P0 ;  /* 0x0000000071537211 */ /* 0x080fe200000f0eff */
[C---:B------:R-:W-:Y:S01]  /*1760*/  IMAD R113, R12.reuse, 0x2, R143 ;  /* 0x000000020c717824 */ /* 0x040fe200078e028f */
[----:B-1----:R-:W-:Y:S01]  /*1770*/  LEA R78, P0, R117, R3, 0x1 ;  /* 0x00000003754e7211 */ /* 0x002fe200078008ff */
[----:B------:R0:W5:Y:S01]  /*1780*/  LDG.E.U16 R99, desc[UR6][R84.64] ;  /* 0x0000000654637981 */ /* 0x000162000c1e1500 */
[-C--:B------:R-:W-:Y:S01]  /*1790*/  LEA.HI.X.SX32 R89, R115, R0.reuse, 0x1, P1 ;  /* 0x0000000073597211 */ /* 0x080fe200008f0eff */
[C---:B------:R-:W-:Y:S01]  /*17a0*/  IMAD R115, R12.reuse, 0x2, R113 ;  /* 0x000000020c737824 */ /* 0x040fe200078e0271 */
[----:B------:R-:W-:Y:S01]  /*17b0*/  LEA.HI.X.SX32 R79, R117, R0, 0x1, P0 ;  /* 0x00000000754f7211 */ /* 0x000fe200000f0eff */
[----:B------:R1:W5:Y:S02]  /*17c0*/  LDG.E.U16 R103, desc[UR6][R82.64] ;  /* 0x0000000652677981 */ /* 0x000364000c1e1500 */
[----:B------:R-:W-:-:S02]  /*17d0*/  IMAD R117, R12, 0x2, R115 ;  /* 0x000000020c757824 */ /* 0x000fc400078e0273 */
[----:B------:R1:W5:Y:S01]  /*17e0*/  LDG.E.U16 R104, desc[UR6][R88.64] ;  /* 0x0000000658687981 */ /* 0x000362000c1e1500 */
[----:B0-----:R-:W-:-:S03]  /*17f0*/  LEA R84, P0, R119, R3, 0x1 ;  /* 0x0000000377547211 */ /* 0x001fc600078008ff */
[----:B------:R0:W5:Y:S01]  /*1800*/  LDG.E.U16 R98, desc[UR6][R90.64] ;  /* 0x000000065a627981 */ /* 0x000162000c1e1500 */
[-C--:B------:R-:W-:Y:S01]  /*1810*/  LEA.HI.X.SX32 R85, R119, R0.reuse, 0x1, P0 ;  /* 0x0000000077557211 */ /* 0x080fe200000f0eff */
[C---:B------:R-:W-:Y:S01]  /*1820*/  IMAD R119, R12.reuse, 0x2, R117 ;  /* 0x000000020c777824 */ /* 0x040fe200078e0275 */
[-C--:B------:R-:W-:Y:S01]  /*1830*/  LEA R86, P0, R121, R3.reuse, 0x1 ;  /* 0x0000000379567211 */ /* 0x080fe200078008ff */
[----:B------:R-:W5:Y:S02]  /*1840*/  LDG.E.U16 R106, desc[UR6][R78.64] ;  /* 0x000000064e6a7981 */ /* 0x000f64000c1e1500 */
[C---:B------:R-:W-:Y:S01]  /*1850*/  IMAD R145, R12.reuse, 0x2, R119 ;  /* 0x000000020c917824 */ /* 0x040fe200078e0277 */
[----:B-1----:R-:W-:Y:S01]  /*1860*/  LEA R82, P1, R123, R3, 0x1 ;  /* 0x000000037b527211 */ /* 0x002fe200078208ff */
[----:B------:R-:W5:Y:S01]  /*1870*/  LDG.E.U16 R107, desc[UR6][R84.64] ;  /* 0x00000006546b7981 */ /* 0x000f62000c1e1500 */
[-C--:B------:R-:W-:Y:S01]  /*1880*/  LEA.HI.X.SX32 R87, R121, R0.reuse, 0x1, P0 ;  /* 0x0000000079577211 */ /* 0x080fe200000f0eff */
[----:B------:R-:W-:Y:S01]  /*1890*/  IMAD R121, R12, 0x2, R145 ;  /* 0x000000020c797824 */ /* 0x000fe200078e0291 */
[----:B------:R-:W-:-:S02]  /*18a0*/  LEA.HI.X.SX32 R83, R123, R0, 0x1, P1 ;  /* 0x000000007b537211 */ /* 0x000fc400008f0eff */
[-C--:B------:R-:W-:Y:S01]  /*18b0*/  LEA R88, P0, R125, R3.reuse, 0x1 ;  /* 0x000000037d587211 */ /* 0x080fe200078008ff */
[C---:B------:R-:W-:Y:S01]  /*18c0*/  IMAD R123, R12.reuse, 0x2, R121 ;  /* 0x000000020c7b7824 */ /* 0x040fe200078e0279 */
[-C--:B------:R-:W-:Y:S01]  /*18d0*/  LEA R94, P1, R129, R3.reuse, 0x1 ;  /* 0x00000003815e7211 */ /* 0x080fe200078208ff */
[----:B------:R1:W5:Y:S01]  /*18e0*/  LDG.E.U16 R108, desc[UR6][R86.64] ;  /* 0x00000006566c7981 */ /* 0x000362000c1e1500 */
[-C--:B------:R-:W-:Y:S01]  /*18f0*/  LEA.HI.X.SX32 R89, R125, R0.reuse, 0x1, P0 ;  /* 0x000000007d597211 */ /* 0x080fe200000f0eff */
[C---:B------:R-:W-:Y:S01]  /*1900*/  IMAD R125, R12.reuse, 0x2, R123 ;  /* 0x000000020c7d7824 */ /* 0x040fe200078e027b */
[CC--:B0-----:R-:W-:Y:S01]  /*1910*/  LEA R90, P0, R127.reuse, R3.reuse, 0x1 ;  /* 0x000000037f5a7211 */ /* 0x0c1fe200078008ff */
[----:B------:R-:W5:Y:S02]  /*1920*/  LDG.E.U16 R110, desc[UR6][R82.64] ;  /* 0x00000006526e7981 */ /* 0x000f64000c1e1500 */
[C---:B------:R-:W-:Y:S01]  /*1930*/  IMAD R147, R12.reuse, 0x2, R125 ;  /* 0x000000020c937824 */ /* 0x040fe200078e027d */
[-C--:B------:R-:W-:Y:S01]  /*1940*/  LEA.HI.X.SX32 R91, R127, R0.reuse, 0x1, P0 ;  /* 0x000000007f5b7211 */ /* 0x080fe200000f0eff */
[----:B------:R0:W5:Y:S02]  /*1950*/  LDG.E.U16 R111, desc[UR6][R88.64] ;  /* 0x00000006586f7981 */ /* 0x000164000c1e1500 */
[C---:B------:R-:W-:Y:S01]  /*1960*/  IMAD R127, R12.reuse, 0x2, R147 ;  /* 0x000000020c7f7824 */ /* 0x040fe200078e0293 */
[-C--:B------:R-:W-:Y:S01]  /*1970*/  LEA.HI.X.SX32 R95, R129, R0.reuse, 0x1, P1 ;  /* 0x00000000815f7211 */ /* 0x080fe200008f0eff */
[----:B------:R0:W5:Y:S01]  /*1980*/  LDG.E.U16 R112, desc[UR6][R90.64] ;  /* 0x000000065a707981 */ /* 0x000162000c1e1500 */
[-C--:B-1----:R-:W-:Y:S01]  /*1990*/  LEA R86, P0, R131, R3.reuse, 0x1 ;  /* 0x0000000383567211 */ /* 0x082fe200078008ff */
[C---:B------:R-:W-:Y:S01]  /*19a0*/  IMAD R129, R12.reuse, 0x2, R127 ;  /* 0x000000020c817824 */ /* 0x040fe200078e027f */
[-C--:B------:R-:W-:Y:S01]  /*19b0*/  LEA R78, P1, R135, R3.reuse, 0x1 ;  /* 0x00000003874e7211 */ /* 0x080fe200078208ff */
[----:B------:R-:W5:Y:S01]  /*19c0*/  LDG.E.U16 R114, desc[UR6][R94.64] ;  /* 0x000000065e727981 */ /* 0x000f62000c1e1500 */
[----:B------:R-:W-:Y:S01]  /*19d0*/  LEA.HI.X.SX32 R87, R131, R0, 0x1, P0 ;  /* 0x0000000083577211 */ /* 0x000fe200000f0eff */
[----:B------:R-:W-:Y:S01]  /*19e0*/  IMAD R131, R12, 0x2, R129 ;  /* 0x000000020c837824 */ /* 0x000fe200078e0281 */
[----:B------:R-:W-:-:S03]  /*19f0*/  LEA R84, P0, R133, R3, 0x1 ;  /* 0x0000000385547211 */ /* 0x000fc600078008ff */
[C---:B------:R-:W-:Y:S01]  /*1a00*/  IMAD R149, R12.reuse, 0x2, R131 ;  /* 0x000000020c957824 */ /* 0x040fe200078e0283 */
[-C--:B------:R-:W-:Y:S01]  /*1a10*/  LEA.HI.X.SX32 R85, R133, R0.reuse, 0x1, P0 ;  /* 0x0000000085557211 */ /* 0x080fe200000f0eff */
[----:B------:R-:W5:Y:S02]  /*1a20*/  LDG.E.U16 R116, desc[UR6][R86.64] ;  /* 0x0000000656747981 */ /* 0x000f64000c1e1500 */
[C---:B------:R-:W-:Y:S01]  /*1a30*/  IMAD R133, R12.reuse, 0x2, R149 ;  /* 0x000000020c857824 */ /* 0x040fe200078e0295 */
[-C--:B------:R-:W-:Y:S01]  /*1a40*/  LEA.HI.X.SX32 R79, R135, R0.reuse, 0x1, P1 ;  /* 0x00000000874f7211 */ /* 0x080fe200008f0eff */
[----:B------:R1:W5:Y:S01]  /*1a50*/  LDG.E.U16 R118, desc[UR6][R84.64] ;  /* 0x0000000654767981 */ /* 0x000362000c1e1500 */
[-C--:B0-----:R-:W-:Y:S01]  /*1a60*/  LEA R88, P0, R137, R3.reuse, 0x1 ;  /* 0x0000000389587211 */ /* 0x081fe200078008ff */
        /* <DEDUP_REMOVED lines=8> */
[----:B------:R0:W5:Y:S01]  /*1af0*/  LDG.E.U16 R122, desc[UR6][R88.64] ;  /* 0x00000006587a7981 */ /* 0x000162000c1e1500 */
[-C--:B-1----:R-:W-:Y:S01]  /*1b00*/  LEA R84, P0, R123, R3.reuse, 0x1 ;  /* 0x000000037b547211 */ /* 0x082fe200078008ff */
[C---:B------:R-:W-:Y:S01]  /*1b10*/  IMAD R141, R12.reuse, 0x2, R151 ;  /* 0x000000020c8d7824 */ /* 0x040fe200078e0297 */
[-C--:B------:R-:W-:Y:S01]  /*1b20*/  LEA.HI.X.SX32 R83, R117, R0.reuse, 0x1, P1 ;  /* 0x0000000075537211 */ /* 0x080fe200008f0eff */
[----:B------:R1:W5:Y:S01]  /*1b30*/  LDG.E.U16 R124, desc[UR6][R90.64] ;  /* 0x000000065a7c7981 */ /* 0x000362000c1e1500 */
[-C--:B------:R-:W-:Y:S01]  /*1b40*/  LEA.HI.X.SX32 R85, R123, R0.reuse, 0x1, P0 ;  /* 0x000000007b557211 */ /* 0x080fe200000f0eff */
[C---:B------:R-:W-:Y:S01]  /*1b50*/  IMAD R95, R12.reuse, 0x2, R141 ;  /* 0x000000020c5f7824 */ /* 0x040fe200078e028d */
[CC--:B------:R-:W-:Y:S01]  /*1b60*/  LEA R86, P0, R129.reuse, R3.reuse, 0x1 ;  /* 0x0000000381567211 */ /* 0x0c0fe200078008ff */
[----:B------:R1:W5:Y:S02]  /*1b70*/  LDG.E.U16 R128, desc[UR6][R82.64] ;  /* 0x0000000652807981 */ /* 0x000364000c1e1500 */
[C---:B------:R-:W-:Y:S01]  /*1b80*/  IMAD R117, R12.reuse, 0x2, R95 ;  /* 0x000000020c757824 */ /* 0x040fe200078e025f */
[-C--:B------:R-:W-:Y:S01]  /*1b90*/  LEA.HI.X.SX32 R87, R129, R0.reuse, 0x1, P0 ;  /* 0x0000000081577211 */ /* 0x080fe200000f0eff */
[----:B------:R-:W5:Y:S01]  /*1ba0*/  LDG.E.U16 R132, desc[UR6][R84.64] ;  /* 0x0000000654847981 */ /* 0x000f62000c1e1500 */
[-C--:B0-----:R-:W-:Y:S01]  /*1bb0*/  LEA R88, P0, R95, R3.reuse, 0x1 ;  /* 0x000000035f587211 */ /* 0x081fe200078008ff */
[C---:B------:R-:W-:Y:S01]  /*1bc0*/  IMAD R123, R12.reuse, 0x2, R117 ;  /* 0x000000020c7b7824 */ /* 0x040fe200078e0275 */
[-C--:B------:R-:W-:Y:S01]  /*1bd0*/  LEA R78, P1, R135, R3.reuse, 0x1 ;  /* 0x00000003874e7211 */ /* 0x080fe200078208ff */
[----:B------:R0:W5:Y:S01]  /*1be0*/  LDG.E.U16 R136, desc[UR6][R86.64] ;  /* 0x0000000656887981 */ /* 0x000162000c1e1500 */
[----:B------:R-:W-:Y:S01]  /*1bf0*/  LEA.HI.X.SX32 R89, R95, R0, 0x1, P0 ;  /* 0x000000005f597211 */ /* 0x000fe200000f0eff */
[----:B------:R-:W-:Y:S01]  /*1c00*/  IMAD R129, R12, 0x2, R123 ;  /* 0x000000020c817824 */ /* 0x000fe200078e027b */
[----:B-1----:R-:W-:-:S02]  /*1c10*/  LEA R90, P0, R139, R3, 0x1 ;  /* 0x000000038b5a7211 */ /* 0x002fc400078008ff */
[-C--:B------:R-:W-:Y:S01]  /*1c20*/  LEA.HI.X.SX32 R79, R135, R0.reuse, 0x1, P1 ;  /* 0x00000000874f7211 */ /* 0x080fe200008f0eff */
[----:B------:R-:W-:Y:S01]  /*1c30*/  IMAD R135, R12, 0x2, R129 ;  /* 0x000000020c877824 */ /* 0x000fe200078e0281 */
[-C--:B------:R-:W-:Y:S01]  /*1c40*/  LEA.HI.X.SX32 R91, R139, R0.reuse, 0x1, P0 ;  /* 0x000000008b5b7211 */ /* 0x080fe200000f0eff */
[----:B------:R-:W5:Y:S01]  /*1c50*/  LDG.E.U16 R142, desc[UR6][R88.64] ;  /* 0x00000006588e7981 */ /* 0x000f62000c1e1500 */
[-C--:B------:R-:W-:Y:S02]  /*1c60*/  LEA R94, P0, R143, R3.reuse, 0x1 ;  /* 0x000000038f5e7211 */ /* 0x080fe400078008ff */
[-C--:B------:R-:W-:Y:S01]  /*1c70*/  LEA R82, P1, R135, R3.reuse, 0x1 ;  /* 0x0000000387527211 */ /* 0x080fe200078208ff */
[----:B------:R1:W5:Y:S01]  /*1c80*/  LDG.E.U16 R140, desc[UR6][R78.64] ;  /* 0x000000064e8c7981 */ /* 0x000362000c1e1500 */
[----:B------:R-:W-:Y:S02]  /*1c90*/  LEA.HI.X.SX32 R95, R143, R0, 0x1, P0 ;  /* 0x000000008f5f7211 */ /* 0x000fe400000f0eff */
[----:B0-----:R-:W-:-:S02]  /*1ca0*/  LEA R86, P0, R125, R3, 0x1 ;  /* 0x000000037d567211 */ /* 0x001fc400078008ff */
[-C--:B------:R-:W-:Y:S01]  /*1cb0*/  LEA.HI.X.SX32 R83, R135, R0.reuse, 0x1, P1 ;  /* 0x0000000087537211 */ /* 0x080fe200008f0eff */
[----:B------:R-:W5:Y:S01]  /*1cc0*/  LDG.E.U16 R126, desc[UR6][R94.64] ;  /* 0x000000065e7e7981 */ /* 0x000f62000c1e1500 */
[-C--:B------:R-:W-:Y:S02]  /*1cd0*/  LEA.HI.X.SX32 R87, R125, R0.reuse, 0x1, P0 ;  /* 0x000000007d577211 */ /* 0x080fe400000f0eff */
[CC--:B-1----:R-:W-:Y:S01]  /*1ce0*/  LEA R78, P0, R131.reuse, R3.reuse, 0x1 ;  /* 0x00000003834e7211 */ /* 0x0c2fe200078008ff */
[----:B------:R0:W5:Y:S03]  /*1cf0*/  LDG.E.U16 R144, desc[UR6][R82.64] ;  /* 0x0000000652907981 */ /* 0x000166000c1e1500 */
[----:B------:R-:W-:Y:S02]  /*1d00*/  LEA.HI.X.SX32 R79, R131, R0, 0x1, P0 ;  /* 0x00000000834f7211 */ /* 0x000fe400000f0eff */
[-C--:B------:R-:W-:Y:S01]  /*1d10*/  LEA R84, P1, R119, R3.reuse, 0x1 ;  /* 0x0000000377547211 */ /* 0x080fe200078208ff */
[----:B------:R1:W5:Y:S01]  /*1d20*/  LDG.E.U16 R131, desc[UR6][R86.64] ;  /* 0x0000000656837981 */ /* 0x000362000c1e1500 */
[----:B0-----:R-:W-:-:S04]  /*1d30*/  LEA R82, P0, R117, R3, 0x1 ;  /* 0x0000000375527211 */ /* 0x001fc800078008ff */
[-C--:B------:R-:W-:Y:S02]  /*1d40*/  LEA.HI.X.SX32 R83, R117, R0.reuse, 0x1, P0 ;  /* 0x0000000075537211 */ /* 0x080fe400000f0eff */
[-C--:B------:R-:W-:Y:S02]  /*1d50*/  LEA R94, P0, R101, R3.reuse, 0x1 ;  /* 0x00000003655e7211 */ /* 0x080fe400078008ff */
[-C--:B------:R-:W-:Y:S01]  /*1d60*/  LEA.HI.X.SX32 R85, R119, R0.reuse, 0x1, P1 ;  /* 0x0000000077557211 */ /* 0x080fe200008f0eff */
[----:B------:R-:W-:Y:S01]  /*1d70*/  IMAD R135, R12, 0x2, R135 ;  /* 0x000000020c877824 */ /* 0x000fe200078e0287 */
[-C--:B------:R-:W-:Y:S01]  /*1d80*/  LEA R88, P1, R137, R3.reuse, 0x1 ;  /* 0x0000000389587211 */ /* 0x080fe200078208ff */
[----:B------:R0:W5:Y:S01]  /*1d90*/  LDG.E.U16 R119, desc[UR6][R90.64] ;  /* 0x000000065a777981 */ /* 0x000162000c1e1500 */
[-C--:B------:R-:W-:Y:S02]  /*1da0*/  LEA.HI.X.SX32 R95, R101, R0.reuse, 0x1, P0 ;  /* 0x00000000655f7211 */ /* 0x080fe400000f0eff */
[----:B-1----:R-:W-:Y:S01]  /*1db0*/  LEA R86, P0, R145, R3, 0x1 ;  /* 0x0000000391567211 */ /* 0x002fe200078008ff */
[----:B------:R-:W5:Y:S01]  /*1dc0*/  LDG.E.U16 R125, desc[UR6][R84.64] ;  /* 0x00000006547d7981 */ /* 0x000f62000c1e1500 */
[----:B------:R-:W-:-:S02]  /*1dd0*/  LEA.HI.X.SX32 R89, R137, R0, 0x1, P1 ;  /* 0x0000000089597211 */ /* 0x000fc400008f0eff */
[----:B------:R-:W-:Y:S01]  /*1de0*/  LEA.HI.X.SX32 R87, R145, R0, 0x1, P0 ;  /* 0x0000000091577211 */ /* 0x000fe200000f0eff */
[----:B------:R1:W5:Y:S01]  /*1df0*/  LDG.E.U16 R137, desc[UR6][R78.64] ;  /* 0x000000064e897981 */ /* 0x000362000c1e1500 */
[----:B0-----:R-:W-:-:S03]  /*1e00*/  LEA R90, P1, R135, R3, 0x1 ;  /* 0x00000003875a7211 */ /* 0x001fc600078208ff */
[----:B------:R0:W5:Y:S01]  /*1e10*/  LDG.E.U16 R139, desc[UR6][R88.64] ;  /* 0x00000006588b7981 */ /* 0x000162000c1e1500 */
[----:B------:R-:W-:-:S03]  /*1e20*/  LEA.HI.X.SX32 R91, R135, R0, 0x1, P1 ;  /* 0x00000000875b7211 */ /* 0x000fc600008f0eff */
[----:B------:R-:W5:Y:S01]  /*1e30*/  LDG.E.U16 R143, desc[UR6][R82.64] ;  /* 0x00000006528f7981 */ /* 0x000f62000c1e1500 */
[-C--:B-1----:R-:W-:Y:S01]  /*1e40*/  LEA R78, P0, R149, R3.reuse, 0x1 ;  /* 0x00000003954e7211 */ /* 0x082fe200078008ff */
[C---:B------:R-:W-:Y:S01]  /*1e50*/  IMAD R135, R12.reuse, 0x2, R135 ;  /* 0x000000020c877824 */ /* 0x040fe200078e0287 */
[-C--:B------:R-:W-:Y:S01]  /*1e60*/  LEA R84, P1, R113, R3.reuse, 0x1 ;  /* 0x0000000371547211 */ /* 0x080fe200078208ff */
[----:B------:R1:W5:Y:S01]  /*1e70*/  LDG.E.U16 R146, desc[UR6][R90.64] ;  /* 0x000000065a927981 */ /* 0x000362000c1e1500 */
[-C--:B------:R-:W-:Y:S02]  /*1e80*/  LEA.HI.X.SX32 R79, R149, R0.reuse, 0x1, P0 ;  /* 0x00000000954f7211 */ /* 0x080fe400000f0eff */
[-C--:B0-----:R-:W-:Y:S01]  /*1e90*/  LEA R88, P0, R151, R3.reuse, 0x1 ;  /* 0x0000000397587211 */ /* 0x081fe200078008ff */
[----:B------:R-:W5:Y:S01]  /*1ea0*/  LDG.E.U16 R130, desc[UR6][R86.64] ;  /* 0x0000000656827981 */ /* 0x000f62000c1e1500 */
[-C--:B------:R-:W-:Y:S02]  /*1eb0*/  LEA.HI.X.SX32 R85, R113, R0.reuse, 0x1, P1 ;  /* 0x0000000071557211 */ /* 0x080fe400008f0eff */
[----:B------:R-:W-:Y:S01]  /*1ec0*/  LEA.HI.X.SX32 R89, R151, R0, 0x1, P0 ;  /* 0x0000000097597211 */ /* 0x000fe200000f0eff */
[----:B------:R-:W-:Y:S01]  /*1ed0*/  IMAD R12, R12, 0x2, R135 ;  /* 0x000000020c0c7824 */ /* 0x000fe200078e0287 */
[-C--:B------:R-:W-:Y:S01]  /*1ee0*/  LEA R100, P1, R147, R3.reuse, 0x1 ;  /* 0x0000000393647211 */ /* 0x080fe200078208ff */
[----:B------:R0:W5:Y:S01]  /*1ef0*/  LDG.E.U16 R117, desc[UR6][R84.64] ;  /* 0x0000000654757981 */ /* 0x000162000c1e1500 */
[----:B-1----:R-:W-:-:S02]  /*1f00*/  LEA R90, P0, R135, R3, 0x1 ;  /* 0x00000003875a7211 */ /* 0x002fc400078008ff */
[-C--:B------:R-:W-:Y:S01]  /*1f10*/  LEA.HI.X.SX32 R101, R147, R0.reuse, 0x1, P1 ;  /* 0x0000000093657211 */ /* 0x080fe200008f0eff */
[----:B------:R-:W5:Y:S01]  /*1f20*/  LDG.E.U16 R113, desc[UR6][R94.64] ;  /* 0x000000065e717981 */ /* 0x000f62000c1e1500 */
[-C--:B------:R-:W-:Y:S02]  /*1f30*/  LEA.HI.X.SX32 R91, R135, R0.reuse, 0x1, P0 ;  /* 0x00000000875b7211 */ /* 0x080fe400000f0eff */
[-C--:B------:R-:W-:Y:S01]  /*1f40*/  LEA R82, P1, R123, R3.reuse, 0x1 ;  /* 0x000000037b527211 */ /* 0x080fe200078208ff */
[----:B------:R1:W5:Y:S01]  /*1f50*/  LDG.E.U16 R134, desc[UR6][R100.64] ;  /* 0x0000000664867981 */ /* 0x000362000c1e1500 */
[----:B0-----:R-:W-:Y:S02]  /*1f60*/  LEA R84, P0, R105, R3, 0x1 ;  /* 0x0000000369547211 */ /* 0x001fe400078008ff */
[-C--:B------:R-:W-:Y:S01]  /*1f70*/  LEA.HI.X.SX32 R83, R123, R0.reuse, 0x1, P1 ;  /* 0x000000007b537211 */ /* 0x080fe200008f0eff */
[----:B------:R0:W5:Y:S01]  /*1f80*/  LDG.E.U16 R138, desc[UR6][R78.64] ;  /* 0x000000064e8a7981 */ /* 0x000162000c1e1500 */
[----:B------:R-:W-:-:S02]  /*1f90*/  LEA.HI.X.SX32 R85, R105, R0, 0x1, P0 ;  /* 0x0000000069557211 */ /* 0x000fc400000f0eff */
[CC--:B------:R-:W-:Y:S01]  /*1fa0*/  LEA R86, P1, R12.reuse, R3.reuse, 0x1 ;  /* 0x000000030c567211 */ /* 0x0c0fe200078208ff */
[----:B------:R-:W5:Y:S01]  /*1fb0*/  LDG.E.U16 R123, desc[UR6][R88.64] ;  /* 0x00000006587b7981 */ /* 0x000f62000c1e1500 */
[CC--:B-1----:R-:W-:Y:S02]  /*1fc0*/  LEA R100, P0, R109.reuse, R3.reuse, 0x1 ;  /* 0x000000036d647211 */ /* 0x0c2fe400078008ff */
[-C--:B------:R-:W-:Y:S01]  /*1fd0*/  LEA.HI.X.SX32 R87, R12, R0.reuse, 0x1, P1 ;  /* 0x000000000c577211 */ /* 0x080fe200008f0eff */
[----:B------:R1:W5:Y:S01]  /*1fe0*/  LDG.E.U16 R135, desc[UR6][R82.64] ;  /* 0x0000000652877981 */ /* 0x000362000c1e1500 */
[----:B------:R-:W-:Y:S02]  /*1ff0*/  LEA.HI.X.SX32 R101, R109, R0, 0x1, P0 ;  /* 0x000000006d657211 */ /* 0x000fe400000f0eff */
[-C--:B------:R-:W-:Y:S01]  /*2000*/  LEA R94, P1, R115, R3.reuse, 0x1 ;  /* 0x00000003735e7211 */ /* 0x080fe200078208ff */
[----:B------:R-:W5:Y:S01]  /*2010*/  LDG.E.U16 R145, desc[UR6][R90.64] ;  /* 0x000000065a917981 */ /* 0x000f62000c1e1500 */
[----:B0-----:R-:W-:-:S02]  /*2020*/  LEA R78, P0, R121, R3, 0x1 ;  /* 0x00000003794e7211 */ /* 0x001fc400078008ff */
[-C--:B------:R-:W-:Y:S01]  /*2030*/  LEA.HI.X.SX32 R95, R115, R0.reuse, 0x1, P1 ;  /* 0x00000000735f7211 */ /* 0x080fe200008f0eff */
[----:B------:R0:W5:Y:S01]  /*2040*/  LDG.E.U16 R105, desc[UR6][R86.64] ;  /* 0x0000000656697981 */ /* 0x000162000c1e1500 */
[-C--:B------:R-:W-:Y:S02]  /*2050*/  LEA.HI.X.SX32 R79, R121, R0.reuse, 0x1, P0 ;  /* 0x00000000794f7211 */ /* 0x080fe400000f0eff */
[-C--:B-1----:R-:W-:Y:S01]  /*2060*/  LEA R82, P0, R127, R3.reuse, 0x1 ;  /* 0x000000037f527211 */ /* 0x082fe200078008ff */
[----:B------:R-:W5:Y:S01]  /*2070*/  LDG.E.U16 R84, desc[UR6][R84.64] ;  /* 0x0000000654547981 */ /* 0x000f62000c1e1500 */
[----:B------:R-:W-:Y:S02]  /*2080*/  LEA R88, P1, R133, R3, 0x1 ;  /* 0x0000000385587211 */ /* 0x000fe400078208ff */
[-C--:B------:R-:W-:Y:S01]  /*2090*/  LEA.HI.X.SX32 R83, R127, R0.reuse, 0x1, P0 ;  /* 0x000000007f537211 */ /* 0x080fe200000f0eff */
[----:B------:R-:W5:Y:S01]  /*20a0*/  LDG.E.U16 R100, desc[UR6][R100.64] ;  /* 0x0000000664647981 */ /* 0x000f62000c1e1500 */
[----:B------:R-:W-:-:S02]  /*20b0*/  LEA.HI.X.SX32 R89, R133, R0, 0x1, P1 ;  /* 0x0000000085597211 */ /* 0x000fc400008f0eff */
[-C--:B0-----:R-:W-:Y:S01]  /*20c0*/  LEA R86, P0, R141, R3.reuse, 0x1 ;  /* 0x000000038d567211 */ /* 0x081fe200078008ff */
[----:B------:R-:W5:Y:S01]  /*20d0*/  LDG.E.U16 R94, desc[UR6][R94.64] ;  /* 0x000000065e5e7981 */ /* 0x000f62000c1e1500 */
[----:B------:R-:W-:Y:S02]  /*20e0*/  LEA R90, P1, R129, R3, 0x1 ;  /* 0x00000003815a7211 */ /* 0x000fe400078208ff */
[-C--:B------:R-:W-:Y:S01]  /*20f0*/  LEA.HI.X.SX32 R87, R141, R0.reuse, 0x1, P0 ;  /* 0x000000008d577211 */ /* 0x080fe200000f0eff */
[----:B------:R0:W5:Y:S01]  /*2100*/  LDG.E.U16 R78, desc[UR6][R78.64] ;  /* 0x000000064e4e7981 */ /* 0x000162000c1e1500 */
[----:B------:R-:W-:-:S03]  /*2110*/  LEA.HI.X.SX32 R91, R129, R0, 0x1, P1 ;  /* 0x00000000815b7211 */ /* 0x000fc600008f0eff */
[----:B------:R-:W5:Y:S04]  /*2120*/  LDG.E.U16 R82, desc[UR6][R82.64] ;  /* 0x0000000652527981 */ /* 0x000f68000c1e1500 */
[----:B------:R-:W5:Y:S04]  /*2130*/  LDG.E.U16 R88, desc[UR6][R88.64] ;  /* 0x0000000658587981 */ /* 0x000f68000c1e1500 */
[----:B------:R-:W5:Y:S04]  /*2140*/  LDG.E.U16 R86, desc[UR6][R86.64] ;  /* 0x0000000656567981 */ /* 0x000f68000c1e1500 */
[----:B------:R-:W5:Y:S01]  /*2150*/  LDG.E.U16 R90, desc[UR6][R90.64] ;  /* 0x000000065a5a7981 */ /* 0x000f62000c1e1500 */
[----:B------:R-:W1:Y:S01]  /*2160*/  S2UR UR5, SR_CgaCtaId ;  /* 0x00000000000579c3 */ /* 0x000e620000008800 */
[----:B------:R-:W-:-:S02]  /*2170*/  LOP3.LUT R12, R184, 0x3f, RZ, 0xc0, !PT ;  /* 0x0000003fb80c7812 */ /* 0x000fc400078ec0ff */
[----:B------:R-:W-:-:S03]  /*2180*/  SHF.R.S32.HI R3, RZ, 0x7, R184 ;  /* 0x00000007ff037819 */ /* 0x000fc600000114b8 */
[----:B------:R-:W-:Y:S01]  /*2190*/  IMAD.SHL.U32 R0, R12, 0x2, RZ ;  /* 0x000000020c007824 */ /* 0x000fe200078e00ff */
[----:B------:R-:W-:Y:S01]  /*21a0*/  SGXT R3, R3, 0x1 ;  /* 0x000000010303781a */ /* 0x000fe20000000200 */
[----:B------:R-:W-:Y:S01]  /*21b0*/  UMOV UR4, 0x400 ;  /* 0x0000040000047882 */ /* 0x000fe20000000000 */
[----:B0-----:R-:W-:Y:S02]  /*21c0*/  IMAD.SHL.U32 R79, R184, 0x200, RZ ;  /* 0x00000200b84f7824 */ /* 0x001fe400078e00ff */
[----:B------:R-:W-:-:S04]  /*21d0*/  LOP3.LUT R148, R0, 0x90, R3, 0x78, !PT ;  /* 0x0000009000947812 */ /* 0x000fc800078e7803 */
[----:B------:R-:W-:Y:S01]  /*21e0*/  LOP3.LUT R79, R148, 0x8000, R79, 0xf8, !PT ;  /* 0x00008000944f7812 */ /* 0x000fe200078ef84f */
[----:B-1----:R-:W-:Y:S01]  /*21f0*/  ULEA UR4, UR5, UR4, 0x18 ;  /* 0x0000000405047291 */ /* 0x002fe2000f8ec03f */
[----:B------:R-:W-:Y:S02]  /*2200*/  ISETP.GE.AND P0, PT, R185, 0x1, PT ;  /* 0x00000001b900780c */ /* 0x000fe40003f06270 */
[----:B------:R-:W-:-:S06]  /*2210*/  LOP3.LUT R3, R79, 0x40, RZ, 0x3c, !PT ;  /* 0x000000404f037812 */ /* 0x000fcc00078e3cff */
[----:B------:R0:W-:Y:S04]  /*2220*/  STS.U16 [R79+UR4], R2 ;  /* 0x000000024f007988 */ /* 0x0001e80008000404 */
[----:B------:R1:W-:Y:S01]  /*2230*/  STS.U16 [R79+UR4+0x400], R7 ;  /* 0x000400074f007988 */ /* 0x0003e20008000404 */
[----:B0-----:R-:W-:-:S03]  /*2240*/  LOP3.LUT R2, R79, 0x20, RZ, 0x3c, !PT ;  /* 0x000000204f027812 */ /* 0x001fc600078e3cff */
[----:B------:R-:W-:Y:S04]  /*2250*/  STS.U16 [R79+UR4+0x800], R11 ;  /* 0x0008000b4f007988 */ /* 0x000fe80008000404 */
[----:B--2---:R-:W-:Y:S04]  /*2260*/  STS.U16 [R79+UR4+0xc00], R16 ;  /* 0x000c00104f007988 */ /* 0x004fe80008000404 */
[----:B------:R-:W-:Y:S04]  /*2270*/  STS.U16 [R79+UR4+0x1000], R20 ;  /* 0x001000144f007988 */ /* 0x000fe80008000404 */
        /* <DEDUP_REMOVED lines=11> */
[----:B---3--:R-:W-:Y:S04]  /*2330*/  STS.U16 [R79+UR4+0x4000], R68 ;  /* 0x004000444f007988 */ /* 0x008fe80008000404 */
[----:B------:R-:W-:Y:S04]  /*2340*/  STS.U16 [R79+UR4+0x4400], R72 ;  /* 0x004400484f007988 */ /* 0x000fe80008000404 */
[----:B----4-:R-:W-:Y:S04]  /*2350*/  STS.U16 [R79+UR4+0x4800], R76 ;  /* 0x0048004c4f007988 */ /* 0x010fe80008000404 */
[----:B-----5:R-:W-:Y:S04]  /*2360*/  STS.U16 [R79+UR4+0x4c00], R92 ;  /* 0x004c005c4f007988 */ /* 0x020fe80008000404 */
[----:B------:R-:W-:Y:S04]  /*2370*/  STS.U16 [R79+UR4+0x5000], R98 ;  /* 0x005000624f007988 */ /* 0x000fe80008000404 */
[----:B------:R-:W-:Y:S04]  /*2380*/  STS.U16 [R79+UR4+0x5400], R104 ;  /* 0x005400684f007988 */ /* 0x000fe80008000404 */
[----:B------:R-:W-:Y:S04]  /*2390*/  STS.U16 [R79+UR4+0x5800], R110 ;  /* 0x0058006e4f007988 */ /* 0x000fe80008000404 */
[----:B------:R-:W-:Y:S01]  /*23a0*/  STS.U16 [R79+UR4+0x5c00], R116 ;  /* 0x005c00744f007988 */ /* 0x000fe20008000404 */
[----:B-1----:R-:W-:Y:S01]  /*23b0*/  IMAD.MOV.U32 R7, RZ, RZ, 0x3f800000 ;  /* 0x3f800000ff077424 */ /* 0x002fe200078e00ff */
[----:B------:R-:W-:-:S02]  /*23c0*/  CS2R R148, SRZ ;  /* 0x0000000000947805 */ /* 0x000fc4000001ff00 */
[----:B------:R-:W-:Y:S01]  /*23d0*/  CS2R R150, SRZ ;  /* 0x0000000000967805 */ /* 0x000fe2000001ff00 */
[----:B------:R-:W-:Y:S04]  /*23e0*/  STS.U16 [R79+UR4+0x6000], R122 ;  /* 0x0060007a4f007988 */ /* 0x000fe80008000404 */
[----:B------:R-:W-:Y:S04]  /*23f0*/  STS.U16 [R79+UR4+0x6400], R124 ;  /* 0x0064007c4f007988 */ /* 0x000fe80008000404 */
[----:B------:R0:W-:Y:S04]  /*2400*/  STS.U16 [R79+UR4+0x6800], R128 ;  /* 0x006800804f007988 */ /* 0x0001e80008000404 */
[----:B------:R-:W-:Y:S04]  /*2410*/  STS.U16 [R79+UR4+0x6c00], R132 ;  /* 0x006c00844f007988 */ /* 0x000fe80008000404 */
[----:B------:R-:W-:Y:S04]  /*2420*/  STS.U16 [R79+UR4+0x7000], R136 ;  /* 0x007000884f007988 */ /* 0x000fe80008000404 */
[----:B------:R-:W-:Y:S04]  /*2430*/  STS.U16 [R79+UR4+0x7800], R142 ;  /* 0x0078008e4f007988 */ /* 0x000fe80008000404 */
[----:B------:R-:W-:Y:S01]  /*2440*/  STS.U16 [R79+UR4+0x7400], R140 ;  /* 0x0074008c4f007988 */ /* 0x000fe20008000404 */
[----:B0-----:R-:W-:-:S03]  /*2450*/  CS2R R128, SRZ ;  /* 0x0000000000807805 */ /* 0x001fc6000001ff00 */
        /* <DEDUP_REMOVED lines=32> */
[----:B------:R0:W-:Y:S04]  /*2660*/  STS.U16 [R2+UR4+0x7d00], R146 ;  /* 0x007d009202007988 */ /* 0x0001e80008000404 */
[----:B------:R-:W-:Y:S01]  /*2670*/  STS.U16 [R3+UR4+0x200], R5 ;  /* 0x0002000503007988 */ /* 0x000fe20008000404 */
[----:B0-----:R-:W-:-:S03]  /*2680*/  LOP3.LUT R2, R79, 0x60, RZ, 0x3c, !PT ;  /* 0x000000604f027812 */ /* 0x001fc600078e3cff */
[----:B------:R0:W-:Y:S04]  /*2690*/  STS.U16 [R3+UR4+0x600], R9 ;  /* 0x0006000903007988 */ /* 0x0001e80008000404 */
        /* <DEDUP_REMOVED lines=29> */
[----:B------:R-:W-:Y:S01]  /*2870*/  STS.U16 [R3+UR4+0x7e00], R145 ;  /* 0x007e009103007988 */ /* 0x000fe20008000404 */
[----:B0-----:R-:W-:-:S03]  /*2880*/  IMAD.MOV.U32 R9, RZ, RZ, -0x800000 ;  /* 0xff800000ff097424 */ /* 0x001fc600078e00ff */
[----:B------:R-:W-:Y:S01]  /*2890*/  STS.U16 [R2+UR4+0x300], R6 ;  /* 0x0003000602007988 */ /* 0x000fe20008000404 */
[----:B------:R-:W-:-:S03]  /*28a0*/  IMAD.MOV.U32 R8, RZ, RZ, 0x3f800000 ;  /* 0x3f800000ff087424 */ /* 0x000fc600078e00ff */
[----:B------:R0:W-:Y:S01]  /*28b0*/  STS.U16 [R2+UR4+0x700], R10 ;  /* 0x0007000a02007988 */ /* 0x0001e20008000404 */
[----:B------:R-:W-:-:S03]  /*28c0*/  CS2R R24, SRZ ;  /* 0x0000000000187805 */ /* 0x000fc6000001ff00 */
[----:B------:R-:W-:Y:S01]  /*28d0*/  STS.U16 [R2+UR4+0xb00], R15 ;  /* 0x000b000f02007988 */ /* 0x000fe20008000404 */
[----:B------:R-:W-:-:S03]  /*28e0*/  CS2R R28, SRZ ;  /* 0x00000000001c7805 */ /* 0x000fc6000001ff00 */
[----:B------:R-:W-:Y:S01]  /*28f0*/  STS.U16 [R2+UR4+0xf00], R19 ;  /* 0x000f001302007988 */ /* 0x000fe20008000404 */
[----:B------:R-:W-:-:S03]  /*2900*/  CS2R R32, SRZ ;  /* 0x0000000000207805 */ /* 0x000fc6000001ff00 */
[----:B------:R-:W-:Y:S01]  /*2910*/  STS.U16 [R2+UR4+0x1300], R23 ;  /* 0x0013001702007988 */ /* 0x000fe20008000404 */
[----:B0-----:R-:W-:-:S03]  /*2920*/  IMAD.MOV.U32 R10, RZ, RZ, -0x800000 ;  /* 0xff800000ff0a7424 */ /* 0x001fc600078e00ff */
[----:B------:R0:W-:Y:S01]  /*2930*/  STS.U16 [R2+UR4+0x1700], R27 ;  /* 0x0017001b02007988 */ /* 0x0001e20008000404 */
[----:B------:R-:W-:-:S03]  /*2940*/  CS2R R36, SRZ ;  /* 0x0000000000247805 */ /* 0x000fc6000001ff00 */
[----:B------:R-:W-:Y:S01]  /*2950*/  STS.U16 [R2+UR4+0x7f00], R105 ;  /* 0x007f006902007988 */ /* 0x000fe20008000404 */
[----:B------:R-:W-:-:S03]  /*2960*/  CS2R R40, SRZ ;  /* 0x0000000000287805 */ /* 0x000fc6000001ff00 */
[----:B------:R1:W-:Y:S01]  /*2970*/  STS.U16 [R2+UR4+0x1b00], R31 ;  /* 0x001b001f02007988 */ /* 0x0003e20008000404 */
[----:B------:R-:W-:-:S03]  /*2980*/  CS2R R44, SRZ ;  /* 0x00000000002c7805 */ /* 0x000fc6000001ff00 */
[----:B------:R2:W-:Y:S01]  /*2990*/  STS.U16 [R2+UR4+0x1f00], R35 ;  /* 0x001f002302007988 */ /* 0x0005e20008000404 */
[----:B0-----:R-:W-:-:S03]  /*29a0*/  CS2R R26, SRZ ;  /* 0x00000000001a7805 */ /* 0x001fc6000001ff00 */
[----:B------:R0:W-:Y:S01]  /*29b0*/  STS.U16 [R2+UR4+0x2300], R39 ;  /* 0x0023002702007988 */ /* 0x0001e20008000404 */
[----:B------:R-:W-:-:S03]  /*29c0*/  CS2R R48, SRZ ;  /* 0x0000000000307805 */ /* 0x000fc6000001ff00 */
[----:B------:R3:W-:Y:S01]  /*29d0*/  STS.U16 [R2+UR4+0x2700], R43 ;  /* 0x0027002b02007988 */ /* 0x0007e20008000404 */
[----:B-1----:R-:W-:-:S03]  /*29e0*/  CS2R R30, SRZ ;  /* 0x00000000001e7805 */ /* 0x002fc6000001ff00 */
[----:B------:R1:W-:Y:S01]  /*29f0*/  STS.U16 [R2+UR4+0x2b00], R47 ;  /* 0x002b002f02007988 */ /* 0x0003e20008000404 */
[----:B--2---:R-:W-:-:S03]  /*2a00*/  CS2R R34, SRZ ;  /* 0x0000000000227805 */ /* 0x004fc6000001ff00 */
[----:B------:R2:W-:Y:S01]  /*2a10*/  STS.U16 [R2+UR4+0x2f00], R51 ;  /* 0x002f003302007988 */ /* 0x0005e20008000404 */
[----:B0-----:R-:W-:-:S03]  /*2a20*/  CS2R R38, SRZ ;  /* 0x0000000000267805 */ /* 0x001fc6000001ff00 */
[----:B------:R0:W-:Y:S01]  /*2a30*/  STS.U16 [R2+UR4+0x3300], R55 ;  /* 0x0033003702007988 */ /* 0x0001e20008000404 */
[----:B---3--:R-:W-:-:S03]  /*2a40*/  CS2R R42, SRZ ;  /* 0x00000000002a7805 */ /* 0x008fc6000001ff00 */
[----:B------:R3:W-:Y:S01]  /*2a50*/  STS.U16 [R2+UR4+0x3700], R59 ;  /* 0x0037003b02007988 */ /* 0x0007e20008000404 */
[----:B-1----:R-:W-:-:S03]  /*2a60*/  CS2R R46, SRZ ;  /* 0x00000000002e7805 */ /* 0x002fc6000001ff00 */
[----:B------:R1:W-:Y:S01]  /*2a70*/  STS.U16 [R2+UR4+0x3b00], R63 ;  /* 0x003b003f02007988 */ /* 0x0003e20008000404 */
[----:B--2---:R-:W-:-:S03]  /*2a80*/  CS2R R50, SRZ ;  /* 0x0000000000327805 */ /* 0x004fc6000001ff00 */
[----:B------:R2:W-:Y:S01]  /*2a90*/  STS.U16 [R2+UR4+0x3f00], R67 ;  /* 0x003f004302007988 */ /* 0x0005e20008000404 */
[----:B------:R-:W-:-:S03]  /*2aa0*/  CS2R R52, SRZ ;  /* 0x0000000000347805 */ /* 0x000fc6000001ff00 */
[----:B------:R4:W-:Y:S01]  /*2ab0*/  STS.U16 [R2+UR4+0x4300], R71 ;  /* 0x0043004702007988 */ /* 0x0009e20008000404 */
[----:B0-----:R-:W-:-:S03]  /*2ac0*/  CS2R R54, SRZ ;  /* 0x0000000000367805 */ /* 0x001fc6000001ff00 */
[----:B------:R0:W-:Y:S01]  /*2ad0*/  STS.U16 [R2+UR4+0x4700], R75 ;  /* 0x0047004b02007988 */ /* 0x0001e20008000404 */
[----:B------:R-:W-:-:S03]  /*2ae0*/  CS2R R56, SRZ ;  /* 0x0000000000387805 */ /* 0x000fc6000001ff00 */
[----:B------:R5:W-:Y:S01]  /*2af0*/  STS.U16 [R2+UR4+0x4b00], R81 ;  /* 0x004b005102007988 */ /* 0x000be20008000404 */
[----:B---3--:R-:W-:-:S03]  /*2b00*/  CS2R R58, SRZ ;  /* 0x00000000003a7805 */ /* 0x008fc6000001ff00 */
[----:B------:R-:W-:Y:S01]  /*2b10*/  STS.U16 [R2+UR4+0x4f00], R97 ;  /* 0x004f006102007988 */ /* 0x000fe20008000404 */
[----:B------:R-:W-:-:S03]  /*2b20*/  CS2R R60, SRZ ;  /* 0x00000000003c7805 */ /* 0x000fc6000001ff00 */
[----:B------:R-:W-:Y:S01]  /*2b30*/  STS.U16 [R2+UR4+0x5300], R103 ;  /* 0x0053006702007988 */ /* 0x000fe20008000404 */
[----:B-1----:R-:W-:-:S03]  /*2b40*/  CS2R R62, SRZ ;  /* 0x00000000003e7805 */ /* 0x002fc6000001ff00 */
[----:B------:R-:W-:Y:S01]  /*2b50*/  STS.U16 [R2+UR4+0x5700], R108 ;  /* 0x0057006c02007988 */ /* 0x000fe20008000404 */
[----:B------:R-:W-:-:S03]  /*2b60*/  CS2R R64, SRZ ;  /* 0x0000000000407805 */ /* 0x000fc6000001ff00 */
[----:B------:R-:W-:Y:S01]  /*2b70*/  STS.U16 [R2+UR4+0x5b00], R114 ;  /* 0x005b007202007988 */ /* 0x000fe20008000404 */
[----:B--2---:R-:W-:-:S03]  /*2b80*/  CS2R R66, SRZ ;  /* 0x0000000000427805 */ /* 0x004fc6000001ff00 */
[----:B------:R-:W-:Y:S01]  /*2b90*/  STS.U16 [R2+UR4+0x5f00], R84 ;  /* 0x005f005402007988 */ /* 0x000fe20008000404 */
[----:B------:R-:W-:-:S03]  /*2ba0*/  CS2R R68, SRZ ;  /* 0x0000000000447805 */ /* 0x000fc6000001ff00 */
[----:B------:R-:W-:Y:S01]  /*2bb0*/  STS.U16 [R2+UR4+0x6300], R100 ;  /* 0x0063006402007988 */ /* 0x000fe20008000404 */
[----:B----4-:R-:W-:-:S03]  /*2bc0*/  CS2R R70, SRZ ;  /* 0x0000000000467805 */ /* 0x010fc6000001ff00 */
[----:B------:R-:W-:Y:S01]  /*2bd0*/  STS.U16 [R2+UR4+0x6700], R94 ;  /* 0x0067005e02007988 */ /* 0x000fe20008000404 */
[----:B------:R-:W-:-:S03]  /*2be0*/  CS2R R72, SRZ ;  /* 0x0000000000487805 */ /* 0x000fc6000001ff00 */
[----:B------:R1:W-:Y:S01]  /*2bf0*/  STS.U16 [R2+UR4+0x6b00], R78 ;  /* 0x006b004e02007988 */ /* 0x0003e20008000404 */
[----:B0-----:R-:W-:-:S03]  /*2c00*/  CS2R R74, SRZ ;  /* 0x00000000004a7805 */ /* 0x001fc6000001ff00 */
[----:B------:R0:W-:Y:S01]  /*2c10*/  STS.U16 [R2+UR4+0x6f00], R82 ;  /* 0x006f005202007988 */ /* 0x0001e20008000404 */
[----:B------:R-:W-:-:S03]  /*2c20*/  CS2R R76, SRZ ;  /* 0x00000000004c7805 */ /* 0x000fc6000001ff00 */
[----:B------:R2:W-:Y:S01]  /*2c30*/  STS.U16 [R2+UR4+0x7300], R88 ;  /* 0x0073005802007988 */ /* 0x0005e20008000404 */
[----:B-----5:R-:W-:-:S03]  /*2c40*/  CS2R R80, SRZ ;  /* 0x0000000000507805 */ /* 0x020fc6000001ff00 */
[----:B------:R3:W-:Y:S01]  /*2c50*/  STS.U16 [R2+UR4+0x7700], R86 ;  /* 0x0077005602007988 */ /* 0x0007e20008000404 */
[----:B-1----:R-:W-:-:S03]  /*2c60*/  CS2R R78, SRZ ;  /* 0x00000000004e7805 */ /* 0x002fc6000001ff00 */
[----:B------:R1:W-:Y:S01]  /*2c70*/  STS.U16 [R2+UR4+0x7b00], R90 ;  /* 0x007b005a02007988 */ /* 0x0003e20008000404 */
[----:B0-----:R-:W-:Y:S02]  /*2c80*/  CS2R R82, SRZ ;  /* 0x0000000000527805 */ /* 0x001fe4000001ff00 */
[----:B------:R-:W-:Y:S02]  /*2c90*/  CS2R R84, SRZ ;  /* 0x0000000000547805 */ /* 0x000fe4000001ff00 */
[----:B--2---:R-:W-:Y:S02]  /*2ca0*/  CS2R R88, SRZ ;  /* 0x0000000000587805 */ /* 0x004fe4000001ff00 */
[----:B------:R-:W-:Y:S02]  /*2cb0*/  CS2R R92, SRZ ;  /* 0x00000000005c7805 */ /* 0x000fe4000001ff00 */
[----:B------:R-:W-:Y:S02]  /*2cc0*/  CS2R R94, SRZ ;  /* 0x00000000005e7805 */ /* 0x000fe4000001ff00 */
[----:B---3--:R-:W-:-:S02]  /*2cd0*/  CS2R R86, SRZ ;  /* 0x0000000000567805 */ /* 0x008fc4000001ff00 */
[----:B------:R-:W-:Y:S02]  /*2ce0*/  CS2R R96, SRZ ;  /* 0x0000000000607805 */ /* 0x000fe4000001ff00 */
[----:B------:R-:W-:Y:S02]  /*2cf0*/  CS2R R98, SRZ ;  /* 0x0000000000627805 */ /* 0x000fe4000001ff00 */
[----:B------:R-:W-:Y:S02]  /*2d00*/  CS2R R100, SRZ ;  /* 0x0000000000647805 */ /* 0x000fe4000001ff00 */
[----:B-1----:R-:W-:Y:S02]  /*2d10*/  CS2R R90, SRZ ;  /* 0x00000000005a7805 */ /* 0x002fe4000001ff00 */
[----:B------:R-:W-:Y:S02]  /*2d20*/  CS2R R102, SRZ ;  /* 0x0000000000667805 */ /* 0x000fe4000001ff00 */
[----:B------:R-:W-:-:S02]  /*2d30*/  CS2R R104, SRZ ;  /* 0x0000000000687805 */ /* 0x000fc4000001ff00 */
[----:B------:R-:W-:Y:S02]  /*2d40*/  CS2R R106, SRZ ;  /* 0x00000000006a7805 */ /* 0x000fe4000001ff00 */
[----:B------:R-:W-:Y:S02]  /*2d50*/  CS2R R108, SRZ ;  /* 0x00000000006c7805 */ /* 0x000fe4000001ff00 */
[----:B------:R-:W-:Y:S02]  /*2d60*/  CS2R R110, SRZ ;  /* 0x00000000006e7805 */ /* 0x000fe4000001ff00 */
[----:B------:R-:W-:Y:S02]  /*2d70*/  CS2R R112, SRZ ;  /* 0x0000000000707805 */ /* 0x000fe4000001ff00 */
        /* <DEDUP_REMOVED lines=16> */
[----:B------:R-:W-:Y:S01]  /*2e80*/  LOP3.LUT R2, R184, 0xff, RZ, 0xc0, !PT ;  /* 0x000000ffb8027812 */ /* 0x000fe200078ec0ff */
[----:B------:R-:W-:Y:S06]  /*2e90*/  @!P0 BRA `(.L_x_0) ;  /* 0x0000006400388947 */ /* 0x000fec0003800000 */
[----:B------:R-:W0:Y:S01]  /*2ea0*/  LDC R31, c[0x0][0x268] ;  /* 0x00009a00ff1f7b82 */ /* 0x000e220000000800 */
[--C-:B------:R-:W-:Y:S01]  /*2eb0*/  SHF.R.U32.HI R3, RZ, 0x6, R184.reuse ;  /* 0x00000006ff037819 */ /* 0x100fe200000116b8 */
[----:B------:R-:W-:Y:S01]  /*2ec0*/  ULDC UR5, c[0x0][0x258] ;  /* 0x0000960000057ab9 */ /* 0x000fe20000000800 */
[----:B------:R-:W-:Y:S01]  /*2ed0*/  SHF.R.U32.HI R5, RZ, 0x5, R184 ;  /* 0x00000005ff057819 */ /* 0x000fe200000116b8 */
[----:B------:R-:W-:Y:S01]  /*2ee0*/  ULDC.64 UR10, c[0x0][0x220] ;  /* 0x00008800000a7ab9 */ /* 0x000fe20000000a00 */
[----:B------:R-:W-:Y:S01]  /*2ef0*/  SGXT.U32 R3, R3, 0x2 ;  /* 0x000000020303781a */ /* 0x000fe20000000000 */
[----:B------:R-:W-:Y:S01]  /*2f00*/  ULDC.64 UR8, c[0x0][0x218] ;  /* 0x0000860000087ab9 */ /* 0x000fe20000000a00 */
[----:B------:R-:W-:Y:S01]  /*2f10*/  R2UR UR61, R5 ;  /* 0x00000000053d72ca */ /* 0x000fe200000e0000 */
[----:B------:R-:W1:Y:S01]  /*2f20*/  LDC.64 R250, c[0x0][0x260] ;  /* 0x00009800fffa7b82 */ /* 0x000e620000000a00 */
[C---:B------:R-:W-:Y:S01]  /*2f30*/  IMAD.SHL.U32 R5, R2.reuse, 0x2, RZ ;  /* 0x0000000202057824 */ /* 0x040fe200078e00ff */
[----:B------:R-:W-:Y:S01]  /*2f40*/  CS2R R32, SRZ ;  /* 0x0000000000207805 */ /* 0x000fe2000001ff00 */
[----:B------:R-:W-:Y:S01]  /*2f50*/  IMAD R2, R2, UR5, RZ ;  /* 0x0000000502027c24 */ /* 0x000fe2000f8e02ff */
[----:B------:R-:W-:Y:S01]  /*2f60*/  UMOV UR5, URZ ;  /* 0x0000003f00057c82 */ /* 0x000fe20008000000 */
[----:B------:R-:W-:-:S02]  /*2f70*/  CS2R R34, SRZ ;  /* 0x0000000000227805 */ /* 0x000fc4000001ff00 */
[----:B------:R-:W-:Y:S01]  /*2f80*/  CS2R R36, SRZ ;  /* 0x0000000000247805 */ /* 0x000fe2000001ff00 */
[----:B------:R-:W-:Y:S01]  /*2f90*/  IMAD.SHL.U32 R203, R2, 0x2, RZ ;  /* 0x0000000202cb7824 */ /* 0x000fe200078e00ff */
[----:B------:R-:W2:Y:S01]  /*2fa0*/  S2UR UR12, SR_CTAID.Y ;  /* 0x00000000000c79c3 */ /* 0x000ea20000002600 */
[----:B------:R-:W-:Y:S02]  /*2fb0*/  CS2R R38, SRZ ;  /* 0x0000000000267805 */ /* 0x000fe4000001ff00 */
[----:B------:R-:W-:Y:S02]  /*2fc0*/  CS2R R40, SRZ ;  /* 0x0000000000287805 */ /* 0x000fe4000001ff00 */
[----:B------:R-:W-:Y:S02]  /*2fd0*/  CS2R R42, SRZ ;  /* 0x00000000002a7805 */ /* 0x000fe4000001ff00 */
[----:B------:R-:W-:Y:S02]  /*2fe0*/  CS2R R44, SRZ ;  /* 0x00000000002c7805 */ /* 0x000fe4000001ff00 */
[----:B------:R-:W-:-:S02]  /*2ff0*/  CS2R R46, SRZ ;  /* 0x00000000002e7805 */ /* 0x000fc4000001ff00 */
[----:B------:R-:W-:Y:S02]  /*3000*/  CS2R R48, SRZ ;  /* 0x0000000000307805 */ /* 0x000fe4000001ff00 */
[----:B------:R-:W-:Y:S01]  /*3010*/  CS2R R50, SRZ ;  /* 0x0000000000327805 */ /* 0x000fe2000001ff00 */
[----:B0-----:R-:W-:Y:S01]  /*3020*/  IMAD R6, R3, R31, RZ ;  /* 0x0000001f03067224 */ /* 0x001fe200078e02ff */
[----:B------:R-:W0:Y:S01]  /*3030*/  LDC.64 R200, c[0x0][0x250] ;  /* 0x00009400ffc87b82 */ /* 0x000e220000000a00 */
[----:B------:R-:W-:Y:S02]  /*3040*/  CS2R R52, SRZ ;  /* 0x0000000000347805 */ /* 0x000fe4000001ff00 */
[----:B------:R-:W-:Y:S01]  /*3050*/  CS2R R54, SRZ ;  /* 0x0000000000367805 */ /* 0x000fe2000001ff00 */
[----:B------:R-:W-:Y:S01]  /*3060*/  IMAD R8, R31, 0x4, R6 ;  /* 0x000000041f087824 */ /* 0x000fe200078e0206 */
[----:B------:R-:W-:Y:S02]  /*3070*/  CS2R R56, SRZ ;  /* 0x0000000000387805 */ /* 0x000fe4000001ff00 */
[----:B------:R-:W-:-:S02]  /*3080*/  CS2R R58, SRZ ;  /* 0x00000000003a7805 */ /* 0x000fc4000001ff00 */
[----:B------:R-:W-:Y:S01]  /*3090*/  CS2R R60, SRZ ;  /* 0x00000000003c7805 */ /* 0x000fe2000001ff00 */
[C---:B------:R-:W-:Y:S01]  /*30a0*/  IMAD R9, R31.reuse, 0x4, R8 ;  /* 0x000000041f097824 */ /* 0x040fe200078e0208 */
[----:B------:R-:W-:Y:S01]  /*30b0*/  CS2R R62, SRZ ;  /* 0x00000000003e7805 */ /* 0x000fe2000001ff00 */
[----:B-1----:R-:W-:Y:S01]  /*30c0*/  IMAD R12, R12, R251, RZ ;  /* 0x000000fb0c0c7224 */ /* 0x002fe200078e02ff */
[----:B------:R-:W-:Y:S01]  /*30d0*/  CS2R R64, SRZ ;  /* 0x0000000000407805 */ /* 0x000fe2000001ff00 */
[C---:B------:R-:W-:Y:S01]  /*30e0*/  IMAD R10, R31.reuse, 0x4, R9 ;  /* 0x000000041f0a7824 */ /* 0x040fe200078e0209 */
[----:B------:R-:W-:Y:S01]  /*30f0*/  CS2R R66, SRZ ;  /* 0x0000000000427805 */ /* 0x000fe2000001ff00 */
[----:B------:R-:W-:Y:S01]  /*3100*/  IMAD.SHL.U32 R4, R12, 0x2, RZ ;  /* 0x000000020c047824 */ /* 0x000fe200078e00ff */
[----:B------:R-:W-:Y:S01]  /*3110*/  CS2R R68, SRZ ;  /* 0x0000000000447805 */ /* 0x000fe2000001ff00 */
[C---:B------:R-:W-:Y:S01]  /*3120*/  IMAD R11, R31.reuse, 0x4, R10 ;  /* 0x000000041f0b7824 */ /* 0x040fe200078e020a */
[----:B------:R-:W-:Y:S01]  /*3130*/  CS2R R70, SRZ ;  /* 0x0000000000467805 */ /* 0x000fe2000001ff00 */
[----:B--2---:R-:W-:Y:S01]  /*3140*/  IMAD R250, R250, UR12, RZ ;  /* 0x0000000cfafa7c24 */ /* 0x004fe2000f8e02ff */
[----:B------:R-:W-:Y:S01]  /*3150*/  CS2R R72, SRZ ;  /* 0x0000000000487805 */ /* 0x000fe2000001ff00 */
[C---:B------:R-:W-:Y:S01]  /*3160*/  IMAD R13, R31.reuse, 0x4, R11 ;  /* 0x000000041f0d7824 */ /* 0x040fe200078e020b */
[----:B------:R-:W-:Y:S01]  /*3170*/  CS2R R74, SRZ ;  /* 0x00000000004a7805 */ /* 0x000fe2000001ff00 */
[----:B------:R-:W-:Y:S01]  /*3180*/  IMAD.SHL.U32 R3, R250, 0x2, RZ ;  /* 0x00000002fa037824 */ /* 0x000fe200078e00ff */
[----:B------:R-:W-:Y:S01]  /*3190*/  CS2R R76, SRZ ;  /* 0x00000000004c7805 */ /* 0x000fe2000001ff00 */
[C---:B------:R-:W-:Y:S01]  /*31a0*/  IMAD R14, R31.reuse, 0x4, R13 ;  /* 0x000000041f0e7824 */ /* 0x040fe200078e020d */
[----:B------:R-:W-:Y:S01]  /*31b0*/  CS2R R78, SRZ ;  /* 0x00000000004e7805 */ /* 0x000fe2000001ff00 */
[----:B0-----:R-:W-:Y:S01]  /*31c0*/  IMAD R200, R200, UR12, RZ ;  /* 0x0000000cc8c87c24 */ /* 0x001fe2000f8e02ff */
[----:B------:R-:W-:Y:S01]  /*31d0*/  IADD3 R227, P2, P3, R4, UR10, R3 ;  /* 0x0000000a04e37c10 */ /* 0x000fe2000fb5e003 */
[C---:B------:R-:W-:Y:S01]  /*31e0*/  IMAD R15, R31.reuse, 0x4, R14 ;  /* 0x000000041f0f7824 */ /* 0x040fe200078e020e */
[----:B------:R-:W-:Y:S01]  /*31f0*/  LOP3.LUT R3, R184, 0xc0, RZ, 0xc0, !PT ;  /* 0x000000c0b8037812 */ /* 0x000fe200078ec0ff */
[----:B------:R-:W-:Y:S01]  /*3200*/  IMAD.SHL.U32 R202, R200, 0x2, RZ ;  /* 0x00000002c8ca7824 */ /* 0x000fe200078e00ff */
[----:B------:R-:W-:Y:S01]  /*3210*/  CS2R R80, SRZ ;  /* 0x0000000000507805 */ /* 0x000fe2000001ff00 */
[----:B------:R-:W-:Y:S01]  /*3220*/  IMAD R16, R31, 0x4, R15 ;  /* 0x000000041f107824 */ /* 0x000fe200078e020f */
[----:B------:R-:W-:Y:S01]  /*3230*/  SHF.R.U32.HI R28, RZ, 0x2, R3 ;  /* 0x00000002ff1c7819 */ /* 0x000fe20000011603 */
[----:B------:R-:W-:Y:S01]  /*3240*/  IMAD R0, R3, 0x80, R0 ;  /* 0x0000008003007824 */ /* 0x000fe200078e0200 */
[----:B------:R-:W-:Y:S01]  /*3250*/  IADD3 R202, P0, P1, R203, UR8, R202 ;  /* 0x00000008cbca7c10 */ /* 0x000fe2000f91e0ca */
[----:B------:R-:W-:Y:S01]  /*3260*/  IMAD R17, R31, 0x4, R16 ;  /* 0x000000041f117824 */ /* 0x000fe200078e0210 */
[----:B------:R-:W-:Y:S01]  /*3270*/  UIADD3 UR8, UR4, 0x10000, URZ ;  /* 0x0001000004087890 */ /* 0x000fe2000fffe03f */
[----:B------:R-:W-:Y:S01]  /*3280*/  IMAD.HI R3, R2, 0x2, RZ ;  /* 0x0000000202037827 */ /* 0x000fe200078e02ff */
[----:B------:R-:W-:-:S02]  /*3290*/  LOP3.LUT R5, R5, R28, RZ, 0x3c, !PT ;  /* 0x0000001c05057212 */ /* 0x000fc400078e3cff */
[----:B------:R-:W-:Y:S01]  /*32a0*/  CS2R R82, SRZ ;  /* 0x0000000000527805 */ /* 0x000fe2000001ff00 */
[----:B------:R-:W-:Y:S01]  /*32b0*/  USHF.R.U32.HI UR8, URZ, 0x4, UR8 ;  /* 0x000000043f087899 */ /* 0x000fe20008011608 */
[C---:B------:R-:W-:Y:S01]  /*32c0*/  IMAD R18, R31.reuse, 0x4, R17 ;  /* 0x000000041f127824 */ /* 0x040fe200078e0211 */
[----:B------:R-:W-:Y:S01]  /*32d0*/  CS2R R84, SRZ ;  /* 0x0000000000547805 */ /* 0x000fe2000001ff00 */
[----:B------:R-:W-:Y:S01]  /*32e0*/  IMAD.HI R200, R200, 0x2, RZ ;  /* 0x00000002c8c87827 */ /* 0x000fe200078e02ff */
[----:B------:R-:W-:Y:S01]  /*32f0*/  USGXT.U32 UR10, UR8, 0xe ;  /* 0x0000000e080a789a */ /* 0x000fe20008000000 */
[----:B------:R-:W-:Y:S02]  /*3300*/  CS2R R86, SRZ ;  /* 0x0000000000567805 */ /* 0x000fe4000001ff00 */
[----:B------:R-:W-:Y:S01]  /*3310*/  CS2R R88, SRZ ;  /* 0x0000000000587805 */ /* 0x000fe2000001ff00 */
[----:B------:R-:W-:Y:S01]  /*3320*/  IMAD R19, R31, 0x4, R18 ;  /* 0x000000041f137824 */ /* 0x000fe200078e0212 */
[----:B------:R-:W-:Y:S01]  /*3330*/  IADD3.X R203, R3, UR9, R200, P0, P1 ;  /* 0x0000000903cb7c10 */ /* 0x000fe200087e24c8 */
[----:B------:R-:W-:Y:S01]  /*3340*/  IMAD.HI R250, R250, 0x2, RZ ;  /* 0x00000002fafa7827 */ /* 0x000fe200078e02ff */
[-C--:B------:R-:W-:Y:S01]  /*3350*/  LEA R188, P0, R6, R227.reuse, 0x1 ;  /* 0x000000e306bc7211 */ /* 0x080fe200078008ff */
[----:B------:R-:W-:Y:S01]  /*3360*/  UIADD3 UR14, UP0, UR10, 0x2, URZ ;  /* 0x000000020a0e7890 */ /* 0x000fe2000ff1e03f */
[----:B------:R-:W-:Y:S01]  /*3370*/  LEA R186, P1, R8, R227, 0x1 ;  /* 0x000000e308ba7211 */ /* 0x000fe200078208ff */
[----:B------:R-:W-:Y:S01]  /*3380*/  IMAD R20, R31, 0x4, R19 ;  /* 0x000000041f147824 */ /* 0x000fe200078e0213 */
[----:B------:R-:W-:Y:S01]  /*3390*/  CS2R R90, SRZ ;  /* 0x00000000005a7805 */ /* 0x000fe2000001ff00 */
[----:B------:R-:W-:Y:S01]  /*33a0*/  IMAD.HI R7, R12, 0x2, RZ ;  /* 0x000000020c077827 */ /* 0x000fe200078e02ff */
[----:B------:R-:W-:Y:S01]  /*33b0*/  UIADD3.X UR15, UR5, 0x40000040, URZ, UP0, !UPT ;  /* 0x40000040050f7890 */ /* 0x000fe200087fe43f */
[----:B------:R-:W-:-:S02]  /*33c0*/  CS2R R92, SRZ ;  /* 0x00000000005c7805 */ /* 0x000fc4000001ff00 */
[----:B------:R-:W-:Y:S01]  /*33d0*/  CS2R R94, SRZ ;  /* 0x00000000005e7805 */ /* 0x000fe2000001ff00 */
[----:B------:R-:W-:Y:S01]  /*33e0*/  IMAD R21, R31, 0x4, R20 ;  /* 0x000000041f157824 */ /* 0x000fe200078e0214 */
[----:B------:R-:W-:Y:S01]  /*33f0*/  IADD3.X R29, R7, UR11, R250, P2, P3 ;  /* 0x0000000b071d7c10 */ /* 0x000fe200097e64fa */
[----:B------:R-:W-:Y:S01]  /*3400*/  IMAD R134, R201, 0x9, RZ ;  /* 0x00000009c9867824 */ /* 0x000fe200078e02ff */
[----:B------:R-:W-:Y:S01]  /*3410*/  LEA R184, P2, R9, R227, 0x1 ;  /* 0x000000e309b87211 */ /* 0x000fe200078408ff */
[----:B------:R-:W-:Y:S01]  /*3420*/  IMAD R22, R31, 0x4, R21 ;  /* 0x000000041f167824 */ /* 0x000fe200078e0215 */
[-C--:B------:R-:W-:Y:S01]  /*3430*/  LEA.HI.X.SX32 R189, R6, R29.reuse, 0x1, P0 ;  /* 0x0000001d06bd7211 */ /* 0x080fe200000f0eff */
[----:B------:R-:W-:Y:S01]  /*3440*/  IMAD R135, R201, 0x26, RZ ;  /* 0x00000026c9877824 */ /* 0x000fe200078e02ff */
[-C--:B------:R-:W-:Y:S01]  /*3450*/  LEA.HI.X.SX32 R187, R8, R29.reuse, 0x1, P1 ;  /* 0x0000001d08bb7211 */ /* 0x080fe200008f0eff */
[----:B------:R-:W-:Y:S01]  /*3460*/  IMAD R23, R31, 0x4, R22 ;  /* 0x000000041f177824 */ /* 0x000fe200078e0216 */
[----:B------:R-:W-:Y:S01]  /*3470*/  LEA.HI.X.SX32 R185, R9, R29, 0x1, P2 ;  /* 0x0000001d09b97211 */ /* 0x000fe200010f0eff */
[----:B------:R0:W-:Y:S01]  /*3480*/  STL.64 [R1+0x1c8], R188 ;  /* 0x0001c8bc01007387 */ /* 0x0001e20000100a00 */
[----:B------:R-:W-:Y:S01]  /*3490*/  IMAD R140, R201, 0x13, RZ ;  /* 0x00000013c98c7824 */ /* 0x000fe200078e02ff */
[----:B------:R-:W-:Y:S01]  /*34a0*/  CS2R R96, SRZ ;  /* 0x0000000000607805 */ /* 0x000fe2000001ff00 */
[----:B------:R-:W-:Y:S01]  /*34b0*/  IMAD R24, R31, 0x4, R23 ;  /* 0x000000041f187824 */ /* 0x000fe200078e0217 */
        /* <DEDUP_REMOVED lines=8> */
[CC--:B0-----:R-:W-:Y:S01]  /*3540*/  LEA R188, P0, R10.reuse, R227.reuse, 0x1 ;  /* 0x000000e30abc7211 */ /* 0x0c1fe200078008ff */
[----:B------:R-:W-:Y:S01]  /*3550*/  IMAD R139, R201, 0xa, RZ ;  /* 0x0000000ac98b7824 */ /* 0x000fe200078e02ff */
[----:B------:R-:W-:Y:S01]  /*3560*/  CS2R R102, SRZ ;  /* 0x0000000000667805 */ /* 0x000fe2000001ff00 */
[----:B------:R-:W-:Y:S01]  /*3570*/  IMAD R26, R31, 0x4, R25 ;  /* 0x000000041f1a7824 */ /* 0x000fe200078e0219 */
[----:B-1----:R-:W-:Y:S01]  /*3580*/  LEA R186, P1, R11, R227, 0x1 ;  /* 0x000000e30bba7211 */ /* 0x002fe200078208ff */
[----:B------:R-:W-:Y:S01]  /*3590*/  IMAD R142, R201, 0x28, RZ ;  /* 0x00000028c98e7824 */ /* 0x000fe200078e02ff */
[----:B------:R-:W-:Y:S01]  /*35a0*/  LEA.HI.X.SX32 R189, R10, R29, 0x1, P0 ;  /* 0x0000001d0abd7211 */ /* 0x000fe200000f0eff */
[----:B------:R-:W-:Y:S01]  /*35b0*/  IMAD R27, R31, 0x4, R26 ;  /* 0x000000041f1b7824 */ /* 0x000fe200078e021a */
[----:B--2---:R-:W-:Y:S01]  /*35c0*/  LEA R184, P2, R13, R227, 0x1 ;  /* 0x000000e30db87211 */ /* 0x004fe200078408ff */
[----:B------:R-:W-:Y:S01]  /*35d0*/  IMAD R145, R201, 0x5, RZ ;  /* 0x00000005c9917824 */ /* 0x000fe200078e02ff */
[-C--:B------:R-:W-:Y:S01]  /*35e0*/  LEA.HI.X.SX32 R187, R11, R29.reuse, 0x1, P1 ;  /* 0x0000001d0bbb7211 */ /* 0x080fe200008f0eff */
[----:B------:R0:W-:Y:S01]  /*35f0*/  STL.64 [R1+0x1b0], R188 ;  /* 0x0001b0bc01007387 */ /* 0x0001e20000100a00 */
[----:B------:R-:W-:Y:S01]  /*3600*/  LEA.HI.X.SX32 R185, R13, R29, 0x1, P2 ;  /* 0x0000001d0db97211 */ /* 0x000fe200010f0eff */
[----:B------:R-:W-:Y:S01]  /*3610*/  IMAD R2, R31, 0x4, R27 ;  /* 0x000000041f027824 */ /* 0x000fe200078e021b */
[----:B------:R-:W-:Y:S01]  /*3620*/  CS2R R104, SRZ ;  /* 0x0000000000687805 */ /* 0x000fe2000001ff00 */
        /* <DEDUP_REMOVED lines=16> */
[C---:B--2---:R-:W-:Y:S01]  /*3730*/  LEA R184, P2, R16.reuse, R227, 0x1 ;  /* 0x000000e310b87211 */ /* 0x044fe200078408ff */
[----:B------:R-:W-:Y:S01]  /*3740*/  IMAD R136, R201, 0x54, RZ ;  /* 0x00000054c9887824 */ /* 0x000fe200078e02ff */
[-C--:B------:R-:W-:Y:S01]  /*3750*/  LEA.HI.X.SX32 R187, R15, R29.reuse, 0x1, P1 ;  /* 0x0000001d0fbb7211 */ /* 0x080fe200008f0eff */
[----:B------:R-:W-:Y:S01]  /*3760*/  STL.64 [R1+0x198], R188 ;  /* 0x000198bc01007387 */ /* 0x000fe20000100a00 */
[----:B------:R-:W-:Y:S01]  /*3770*/  LEA.HI.X.SX32 R185, R16, R29, 0x1, P2 ;  /* 0x0000001d10b97211 */ /* 0x000fe200010f0eff */
[----:B------:R-:W-:Y:S01]  /*3780*/  IMAD R8, R31, 0x4, R6 ;  /* 0x000000041f087824 */ /* 0x000fe200078e0206 */
[----:B------:R-:W-:Y:S01]  /*3790*/  LEA R14, P2, R19, R227, 0x1 ;  /* 0x000000e3130e7211 */ /* 0x000fe200078408ff */
[----:B------:R0:W-:Y:S01]  /*37a0*/  STL.64 [R1+0x190], R186 ;  /* 0x000190ba01007387 */ /* 0x0001e20000100a00 */
[----:B------:R-:W-:Y:S01]  /*37b0*/  IMAD R137, R201, 0x56, RZ ;  /* 0x00000056c9897824 */ /* 0x000fe200078e02ff */
[----:B------:R-:W-:-:S02]  /*37c0*/  CS2R R112, SRZ ;  /* 0x0000000000707805 */ /* 0x000fc4000001ff00 */
[----:B------:R-:W-:Y:S01]  /*37d0*/  LEA.HI.X.SX32 R15, R19, R29, 0x1, P2 ;  /* 0x0000001d130f7211 */ /* 0x000fe200010f0eff */
[----:B------:R1:W-:Y:S01]  /*37e0*/  STL.64 [R1+0x188], R184 ;  /* 0x000188b801007387 */ /* 0x0003e20000100a00 */
[-C--:B------:R-:W-:Y:S01]  /*37f0*/  LEA R16, P2, R22, R227.reuse, 0x1 ;  /* 0x000000e316107211 */ /* 0x080fe200078408ff */
[----:B------:R-:W-:Y:S01]  /*3800*/  IMAD R9, R31, 0x4, R8 ;  /* 0x000000041f097824 */ /* 0x000fe200078e0208 */
[----:B------:R-:W-:Y:S01]  /*3810*/  CS2R R114, SRZ ;  /* 0x0000000000727805 */ /* 0x000fe2000001ff00 */
[----:B------:R2:W-:Y:S01]  /*3820*/  STL.64 [R1+0x170], R14 ;  /* 0x0001700e01007387 */ /* 0x0005e20000100a00 */
[----:B------:R-:W-:Y:S01]  /*3830*/  IMAD R149, R201, 0x16, RZ ;  /* 0x00000016c9957824 */ /* 0x000fe200078e02ff */
[----:B------:R-:W-:Y:S01]  /*3840*/  CS2R R116, SRZ ;  /* 0x0000000000747805 */ /* 0x000fe2000001ff00 */
[----:B------:R-:W-:Y:S01]  /*3850*/  IMAD R10, R31, 0x4, R9 ;  /* 0x000000041f0a7824 */ /* 0x000fe200078e0209 */
[-C--:B0-----:R-:W-:Y:S01]  /*3860*/  LEA R186, P0, R17, R227.reuse, 0x1 ;  /* 0x000000e311ba7211 */ /* 0x081fe200078008ff */
[----:B------:R-:W-:Y:S01]  /*3870*/  IMAD R152, R201, 0x2c, RZ ;  /* 0x0000002cc9987824 */ /* 0x000fe200078e02ff */
[----:B------:R-:W-:Y:S01]  /*3880*/  CS2R R118, SRZ ;  /* 0x0000000000767805 */ /* 0x000fe2000001ff00 */
[----:B------:R-:W-:Y:S01]  /*3890*/  IMAD R11, R31, 0x4, R10 ;  /* 0x000000041f0b7824 */ /* 0x000fe200078e020a */
[C---:B-1----:R-:W-:Y:S01]  /*38a0*/  LEA R184, P1, R18.reuse, R227, 0x1 ;  /* 0x000000e312b87211 */ /* 0x042fe200078208ff */
[----:B------:R-:W-:Y:S01]  /*38b0*/  IMAD R155, R201, 0x2b, RZ ;  /* 0x0000002bc99b7824 */ /* 0x000fe200078e02ff */
[-C--:B------:R-:W-:Y:S01]  /*38c0*/  LEA.HI.X.SX32 R187, R17, R29.reuse, 0x1, P0 ;  /* 0x0000001d11bb7211 */ /* 0x080fe200000f0eff */
[----:B------:R-:W-:Y:S01]  /*38d0*/  IMAD R13, R31, 0x4, R11 ;  /* 0x000000041f0d7824 */ /* 0x000fe200078e020b */
[-C--:B------:R-:W-:Y:S01]  /*38e0*/  LEA.HI.X.SX32 R185, R18, R29.reuse, 0x1, P1 ;  /* 0x0000001d12b97211 */ /* 0x080fe200008f0eff */
[----:B------:R-:W-:Y:S01]  /*38f0*/  IMAD R158, R201, 0xb, RZ ;  /* 0x0000000bc99e7824 */ /* 0x000fe200078e02ff */
[----:B------:R-:W-:Y:S01]  /*3900*/  LEA.HI.X.SX32 R17, R22, R29, 0x1, P2 ;  /* 0x0000001d16117211 */ /* 0x000fe200010f0eff */
[----:B------:R0:W-:Y:S01]  /*3910*/  STL.64 [R1+0x180], R186 ;  /* 0x000180ba01007387 */ /* 0x0001e20000100a00 */
[C---:B------:R-:W-:Y:S01]  /*3920*/  LEA R18, P2, R4.reuse, R227, 0x1 ;  /* 0x000000e304127211 */ /* 0x040fe200078408ff */
[C---:B--2---:R-:W-:Y:S01]  /*3930*/  IMAD R14, R31.reuse, 0x4, R13 ;  /* 0x000000041f0e7824 */ /* 0x044fe200078e020d */
[----:B------:R-:W-:Y:S01]  /*3940*/  CS2R R120, SRZ ;  /* 0x0000000000787805 */ /* 0x000fe2000001ff00 */
[----:B------:R1:W-:Y:S01]  /*3950*/  STL.64 [R1+0x178], R184 ;  /* 0x000178b801007387 */ /* 0x0003e20000100a00 */
[----:B------:R-:W-:Y:S01]  /*3960*/  LEA.HI.X.SX32 R19, R4, R29, 0x1, P2 ;  /* 0x0000001d04137211 */ /* 0x000fe200010f0eff */
[----:B------:R-:W-:Y:S01]  /*3970*/  IMAD R15, R31, 0x4, R14 ;  /* 0x000000041f0f7824 */ /* 0x000fe200078e020e */
[----:B------:R-:W-:Y:S01]  /*3980*/  CS2R R122, SRZ ;  /* 0x00000000007a7805 */ /* 0x000fe2000001ff00 */
[----:B------:R2:W-:Y:S01]  /*3990*/  STL.64 [R1+0x158], R16 ;  /* 0x0001581001007387 */ /* 0x0005e20000100a00 */
[C---:B------:R-:W-:Y:S01]  /*39a0*/  IMAD R144, R201.reuse, 0x58, RZ ;  /* 0x00000058c9907824 */ /* 0x040fe200078e02ff */
[----:B------:R-:W-:Y:S01]  /*39b0*/  CS2R R124, SRZ ;  /* 0x00000000007c7805 */ /* 0x000fe2000001ff00 */
[C---:B------:R-:W-:Y:S01]  /*39c0*/  IMAD R147, R201.reuse, 0x5a, RZ ;  /* 0x0000005ac9937824 */ /* 0x040fe200078e02ff */
[CC--:B0-----:R-:W-:Y:S01]  /*39d0*/  LEA R186, P0, R20.reuse, R227.reuse, 0x1 ;  /* 0x000000e314ba7211 */ /* 0x0c1fe200078008ff */
[C---:B------:R-:W-:Y:S01]  /*39e0*/  IMAD R156, R201.reuse, 0x2e, RZ ;  /* 0x0000002ec99c7824 */ /* 0x040fe200078e02ff */
[----:B------:R-:W-:Y:S01]  /*39f0*/  CS2R R126, SRZ ;  /* 0x00000000007e7805 */ /* 0x000fe2000001ff00 */
[----:B------:R-:W-:Y:S01]  /*3a00*/  IMAD R162, R201, 0x2d, RZ ;  /* 0x0000002dc9a27824 */ /* 0x000fe200078e02ff */
[----:B-1----:R-:W-:Y:S01]  /*3a10*/  LEA R184, P1, R21, R227, 0x1 ;  /* 0x000000e315b87211 */ /* 0x002fe200078208ff */
[C---:B------:R-:W-:Y:S01]  /*3a20*/  IMAD R164, R201.reuse, 0x17, RZ ;  /* 0x00000017c9a47824 */ /* 0x040fe200078e02ff */
[-C--:B------:R-:W-:Y:S01]  /*3a30*/  LEA.HI.X.SX32 R187, R20, R29.reuse, 0x1, P0 ;  /* 0x0000001d14bb7211 */ /* 0x080fe200000f0eff */
[----:B------:R-:W-:Y:S01]  /*3a40*/  IMAD R148, R201, 0x5c, RZ ;  /* 0x0000005cc9947824 */ /* 0x000fe200078e02ff */
[----:B------:R-:W-:Y:S01]  /*3a50*/  LEA.HI.X.SX32 R185, R21, R29, 0x1, P1 ;  /* 0x0000001d15b97211 */ /* 0x000fe200008f0eff */
[----:B--2---:R-:W-:Y:S01]  /*3a60*/  IMAD R16, R31, 0x4, R15 ;  /* 0x000000041f107824 */ /* 0x004fe200078e020f */
[----:B------:R-:W-:Y:S01]  /*3a70*/  LEA R20, P1, R24, R227, 0x1 ;  /* 0x000000e318147211 */ /* 0x000fe200078208ff */
[----:B------:R-:W-:Y:S01]  /*3a80*/  STL.64 [R1+0x168], R186 ;  /* 0x000168ba01007387 */ /* 0x000fe20000100a00 */
[----:B------:R-:W-:Y:S01]  /*3a90*/  IMAD R150, R201, 0x5e, RZ ;  /* 0x0000005ec9967824 */ /* 0x000fe200078e02ff */
[----:B------:R-:W-:-:S02]  /*3aa0*/  CS2R R128, SRZ ;  /* 0x0000000000807805 */ /* 0x000fc4000001ff00 */
[----:B------:R-:W-:Y:S01]  /*3ab0*/  LEA.HI.X.SX32 R21, R24, R29, 0x1, P1 ;  /* 0x0000001d18157211 */ /* 0x000fe200008f0eff */
[----:B------:R0:W-:Y:S01]  /*3ac0*/  STL.64 [R1+0x160], R184 ;  /* 0x000160b801007387 */ /* 0x0001e20000100a00 */
[CC--:B------:R-:W-:Y:S01]  /*3ad0*/  LEA R22, P1, R26.reuse, R227.reuse, 0x1 ;  /* 0x000000e31a167211 */ /* 0x0c0fe200078208ff */
[----:B------:R-:W-:Y:S01]  /*3ae0*/  IMAD R17, R31, 0x4, R16 ;  /* 0x000000041f117824 */ /* 0x000fe200078e0210 */
[----:B------:R-:W-:Y:S01]  /*3af0*/  CS2R R130, SRZ ;  /* 0x0000000000827805 */ /* 0x000fe2000001ff00 */
[----:B------:R-:W-:Y:S01]  /*3b00*/  IMAD R160, R201, 0x6, RZ ;  /* 0x00000006c9a07824 */ /* 0x000fe200078e02ff */
[----:B------:R-:W-:Y:S01]  /*3b10*/  CS2R R132, SRZ ;  /* 0x0000000000847805 */ /* 0x000fe2000001ff00 */
[----:B------:R-:W-:Y:S01]  /*3b20*/  IMAD R4, R31, 0x4, R17 ;  /* 0x000000041f047824 */ /* 0x000fe200078e0211 */
[----:B------:R-:W-:Y:S01]  /*3b30*/  LOP3.LUT R252, R5, 0x40, RZ, 0x3c, !PT ;  /* 0x0000004005fc7812 */ /* 0x000fe200078e3cff */
[C---:B------:R-:W-:Y:S01]  /*3b40*/  IMAD R167, R201.reuse, 0x2f, RZ ;  /* 0x0000002fc9a77824 */ /* 0x040fe200078e02ff */
[----:B------:R-:W-:Y:S01]  /*3b50*/  UIADD3.64 UR8, UR14, 0x1fe, URZ ;  /* 0x000001fe0e087897 */ /* 0x000fe2000fffe03f */
[----:B------:R-:W-:Y:S01]  /*3b60*/  IMAD R168, R201, 0x3, RZ ;  /* 0x00000003c9a87824 */ /* 0x000fe200078e02ff */
[----:B------:R-:W-:Y:S01]  /*3b70*/  UMOV UR60, URZ ;  /* 0x0000003f003c7c82 */ /* 0x000fe20008000000 */
[----:B0-----:R-:W-:Y:S01]  /*3b80*/  LEA R184, P0, R23, R227, 0x1 ;  /* 0x000000e317b87211 */ /* 0x001fe200078008ff */
[C---:B------:R-:W-:Y:S01]  /*3b90*/  IMAD R163, R201.reuse, 0xc, RZ ;  /* 0x0000000cc9a37824 */ /* 0x040fe200078e02ff */
[----:B------:R-:W-:Y:S01]  /*3ba0*/  UIADD3.64 UR18, UR14, 0x2, URZ ;  /* 0x000000020e127897 */ /* 0x000fe2000fffe03f */
[----:B------:R-:W-:Y:S01]  /*3bb0*/  IMAD R165, R201, 0x18, RZ ;  /* 0x00000018c9a57824 */ /* 0x000fe200078e02ff */
[-C--:B------:R-:W-:Y:S01]  /*3bc0*/  LEA.HI.X.SX32 R185, R23, R29.reuse, 0x1, P0 ;  /* 0x0000001d17b97211 */ /* 0x080fe200000f0eff */
[C---:B------:R-:W-:Y:S01]  /*3bd0*/  IMAD R166, R201.reuse, 0x30, RZ ;  /* 0x00000030c9a67824 */ /* 0x040fe200078e02ff */
[----:B------:R-:W-:Y:S01]  /*3be0*/  LEA.HI.X.SX32 R23, R26, R29, 0x1, P1 ;  /* 0x0000001d1a177211 */ /* 0x000fe200008f0eff */
[C---:B------:R-:W-:Y:S01]  /*3bf0*/  IMAD R154, R201.reuse, 0x60, RZ ;  /* 0x00000060c99a7824 */ /* 0x040fe200078e02ff */
[----:B------:R-:W-:Y:S01]  /*3c00*/  UIADD3.64 UR22, UR14, 0x4, URZ ;  /* 0x000000040e167897 */ /* 0x000fe2000fffe03f */
[----:B------:R0:W-:Y:S01]  /*3c10*/  STL.64 [R1+0x150], R184 ;  /* 0x000150b801007387 */ /* 0x0001e20000100a00 */
[C---:B------:R-:W-:Y:S01]  /*3c20*/  IMAD R157, R201.reuse, 0x62, RZ ;  /* 0x00000062c99d7824 */ /* 0x040fe200078e02ff */
[----:B------:R-:W-:Y:S01]  /*3c30*/  UIADD3.64 UR12, UR14, 0x200, URZ ;  /* 0x000002000e0c7897 */ /* 0x000fe2000fffe03f */
[C---:B------:R-:W-:Y:S01]  /*3c40*/  IMAD R170, R201.reuse, 0x32, RZ ;  /* 0x00000032c9aa7824 */ /* 0x040fe200078e02ff */
[----:B------:R1:W-:Y:S01]  /*3c50*/  STL.64 [R1+0x148], R20 ;  /* 0x0001481401007387 */ /* 0x0003e20000100a00 */
[C---:B------:R-:W-:Y:S01]  /*3c60*/  IMAD R159, R201.reuse, 0x64, RZ ;  /* 0x00000064c99f7824 */ /* 0x040fe200078e02ff */
[----:B------:R-:W-:Y:S01]  /*3c70*/  UIADD3.64 UR8, UR14, 0x202, URZ ;  /* 0x000002020e087897 */ /* 0x000fe2000fffe03f */
[C---:B------:R-:W-:Y:S01]  /*3c80*/  IMAD R176, R201.reuse, 0x31, RZ ;  /* 0x00000031c9b07824 */ /* 0x040fe200078e02ff */
[----:B------:R2:W-:Y:S01]  /*3c90*/  STL.64 [R1+0x140], R18 ;  /* 0x0001401201007387 */ /* 0x0005e20000100a00 */
[C---:B------:R-:W-:Y:S01]  /*3ca0*/  IMAD R177, R201.reuse, 0x19, RZ ;  /* 0x00000019c9b17824 */ /* 0x040fe200078e02ff */
[----:B------:R-:W-:Y:S01]  /*3cb0*/  UIADD3.64 UR26, UR14, 0x204, URZ ;  /* 0x000002040e1a7897 */ /* 0x000fe2000fffe03f */
[----:B------:R-:W-:Y:S01]  /*3cc0*/  IMAD R161, R201, 0x66, RZ ;  /* 0x00000066c9a17824 */ /* 0x000fe200078e02ff */
[----:B0-----:R-:W-:Y:S01]  /*3cd0*/  LEA R184, P0, R25, R227, 0x1 ;  /* 0x000000e319b87211 */ /* 0x001fe200078008ff */
[C---:B------:R-:W-:Y:S01]  /*3ce0*/  IMAD R172, R201.reuse, 0x1a, RZ ;  /* 0x0000001ac9ac7824 */ /* 0x040fe200078e02ff */
[----:B------:R-:W-:Y:S01]  /*3cf0*/  UIADD3.64 UR30, UR14, 0x3fe, URZ ;  /* 0x000003fe0e1e7897 */ /* 0x000fe2000fffe03f */
[----:B------:R-:W-:Y:S01]  /*3d00*/  IMAD R174, R201, 0x34, RZ ;  /* 0x00000034c9ae7824 */ /* 0x000fe200078e02ff */
[----:B------:R-:W-:Y:S01]  /*3d10*/  LEA.HI.X.SX32 R185, R25, R29, 0x1, P0 ;  /* 0x0000001d19b97211 */ /* 0x000fe200000f0eff */
[----:B------:R-:W-:Y:S01]  /*3d20*/  IMAD R180, R201, 0x33, RZ ;  /* 0x00000033c9b47824 */ /* 0x000fe200078e02ff */
[-C--:B-1----:R-:W-:Y:S01]  /*3d30*/  LEA R20, P2, R27, R227.reuse, 0x1 ;  /* 0x000000e31b147211 */ /* 0x082fe200078408ff */
[----:B------:R-:W-:Y:S01]  /*3d40*/  IMAD R182, R201, 0xd, RZ ;  /* 0x0000000dc9b67824 */ /* 0x000fe200078e02ff */
[C---:B------:R-:W-:Y:S01]  /*3d50*/  LEA R186, P0, R2.reuse, R227, 0x1 ;  /* 0x000000e302ba7211 */ /* 0x040fe200078008ff */
[----:B------:R0:W-:Y:S01]  /*3d60*/  STL.64 [R1+0x138], R184 ;  /* 0x000138b801007387 */ /* 0x0001e20000100a00 */
[-C--:B------:R-:W-:Y:S01]  /*3d70*/  LEA.HI.X.SX32 R21, R27, R29.reuse, 0x1, P2 ;  /* 0x0000001d1b157211 */ /* 0x080fe200010f0eff */
[----:B--2---:R-:W-:Y:S01]  /*3d80*/  IMAD R18, R31, 0x4, R4 ;  /* 0x000000041f127824 */ /* 0x004fe200078e0204 */
[----:B------:R-:W-:Y:S01]  /*3d90*/  LEA.HI.X.SX32 R187, R2, R29, 0x1, P0 ;  /* 0x0000001d02bb7211 */ /* 0x000fe200000f0eff */
[----:B------:R1:W-:Y:S01]  /*3da0*/  STL.64 [R1+0x130], R22 ;  /* 0x0001301601007387 */ /* 0x0003e20000100a00 */
[----:B------:R-:W-:Y:S01]  /*3db0*/  IMAD R169, R201, 0x68, RZ ;  /* 0x00000068c9a97824 */ /* 0x000fe200078e02ff */
[----:B------:R-:W-:Y:S01]  /*3dc0*/  CS2R R24, SRZ ;  /* 0x0000000000187805 */ /* 0x000fe2000001ff00 */
[----:B------:R-:W-:Y:S01]  /*3dd0*/  IMAD R19, R31, 0x4, R18 ;  /* 0x000000041f137824 */ /* 0x000fe200078e0212 */
[----:B------:R2:W-:Y:S01]  /*3de0*/  STL.64 [R1+0x128], R20 ;  /* 0x0001281401007387 */ /* 0x0005e20000100a00 */
[C---:B------:R-:W-:Y:S01]  /*3df0*/  IMAD R171, R201.reuse, 0x6a, RZ ;  /* 0x0000006ac9ab7824 */ /* 0x040fe200078e02ff */
[----:B------:R-:W-:Y:S01]  /*3e00*/  CS2R R26, SRZ ;  /* 0x00000000001a7805 */ /* 0x000fe2000001ff00 */
[C---:B------:R-:W-:Y:S01]  /*3e10*/  IMAD R178, R201.reuse, 0x36, RZ ;  /* 0x00000036c9b27824 */ /* 0x040fe200078e02ff */
[CC--:B0-----:R-:W-:Y:S01]  /*3e20*/  LEA R184, P1, R12.reuse, R227.reuse, 0x1 ;  /* 0x000000e30cb87211 */ /* 0x0c1fe200078208ff */
[----:B------:R0:W-:Y:S01]  /*3e30*/  STL.64 [R1+0x120], R186 ;  /* 0x000120ba01007387 */ /* 0x0001e20000100a00 */
[----:B------:R-:W-:Y:S01]  /*3e40*/  IMAD R173, R201, 0x6c, RZ ;  /* 0x0000006cc9ad7824 */ /* 0x000fe200078e02ff */
[----:B------:R-:W-:Y:S01]  /*3e50*/  UIADD3.64 UR34, UR14, 0x400, URZ ;  /* 0x000004000e227897 */ /* 0x000fe2000fffe03f */
[----:B-1----:R-:W-:Y:S01]  /*3e60*/  LEA R22, P2, R3, R227, 0x1 ;  /* 0x000000e303167211 */ /* 0x002fe200078408ff */
[C---:B------:R-:W-:Y:S01]  /*3e70*/  IMAD R175, R201.reuse, 0x6e, RZ ;  /* 0x0000006ec9af7824 */ /* 0x040fe200078e02ff */
[-C--:B------:R-:W-:Y:S01]  /*3e80*/  LEA.HI.X.SX32 R185, R12, R29.reuse, 0x1, P1 ;  /* 0x0000001d0cb97211 */ /* 0x080fe200008f0eff */
[----:B------:R-:W-:Y:S01]  /*3e90*/  IMAD R189, R201, 0x1b, RZ ;  /* 0x0000001bc9bd7824 */ /* 0x000fe200078e02ff */
[----:B------:R-:W-:Y:S01]  /*3ea0*/  LEA.HI.X.SX32 R23, R3, R29, 0x1, P2 ;  /* 0x0000001d03177211 */ /* 0x000fe200010f0eff */
[----:B--2---:R-:W-:Y:S01]  /*3eb0*/  IMAD R20, R31, 0x4, R19 ;  /* 0x000000041f147824 */ /* 0x004fe200078e0213 */
[----:B------:R-:W-:Y:S01]  /*3ec0*/  UIADD3.64 UR38, UR14, 0x402, URZ ;  /* 0x000004020e267897 */ /* 0x000fe2000fffe03f */
[----:B------:R1:W-:Y:S01]  /*3ed0*/  STL.64 [R1+0x118], R184 ;  /* 0x000118b801007387 */ /* 0x0003e20000100a00 */
[----:B------:R-:W-:Y:S01]  /*3ee0*/  IMAD R190, R201, 0x37, RZ ;  /* 0x00000037c9be7824 */ /* 0x000fe200078e02ff */
[----:B0-----:R-:W-:Y:S01]  /*3ef0*/  LEA R186, P0, R7, R227, 0x1 ;  /* 0x000000e307ba7211 */ /* 0x001fe200078008ff */
[----:B------:R-:W-:Y:S01]  /*3f00*/  IMAD R2, R31, 0x4, R20 ;  /* 0x000000041f027824 */ /* 0x000fe200078e0214 */
[----:B------:R0:W-:Y:S01]  /*3f10*/  STL.64 [R1+0x110], R22 ;  /* 0x0001101601007387 */ /* 0x0001e20000100a00 */
[----:B------:R-:W-:Y:S01]  /*3f20*/  IMAD R183, R201, 0xe, RZ ;  /* 0x0000000ec9b77824 */ /* 0x000fe200078e02ff */
[----:B------:R-:W-:Y:S01]  /*3f30*/  LEA.HI.X.SX32 R187, R7, R29, 0x1, P0 ;  /* 0x0000001d07bb7211 */ /* 0x000fe200000f0eff */
[----:B------:R-:W-:Y:S01]  /*3f40*/  IMAD R3, R31, 0x4, R2 ;  /* 0x000000041f037824 */ /* 0x000fe200078e0202 */
[----:B------:R-:W-:Y:S01]  /*3f50*/  UIADD3.64 UR42, UR14, 0x404, URZ ;  /* 0x000004040e2a7897 */ /* 0x000fe2000fffe03f */
[C---:B------:R-:W-:Y:S01]  /*3f60*/  IMAD R188, R201.reuse, 0x38, RZ ;  /* 0x00000038c9bc7824 */ /* 0x040fe200078e02ff */
[----:B------:R-:W-:Y:S01]  /*3f70*/  UIADD3.64 UR46, UR14, 0x5fe, URZ ;  /* 0x000005fe0e2e7897 */ /* 0x000fe2000fffe03f */
[----:B------:R2:W-:Y:S01]  /*3f80*/  STL.64 [R1+0x108], R186 ;  /* 0x000108ba01007387 */ /* 0x0005e20000100a00 */
[-C--:B-1----:R-:W-:Y:S01]  /*3f90*/  LEA R184, P1, R6, R227.reuse, 0x1 ;  /* 0x000000e306b87211 */ /* 0x082fe200078208ff */
[C---:B------:R-:W-:Y:S01]  /*3fa0*/  IMAD R193, R201.reuse, 0x7, RZ ;  /* 0x00000007c9c17824 */ /* 0x040fe200078e02ff */
[----:B------:R-:W-:Y:S01]  /*3fb0*/  UIADD3.64 UR50, UR14, 0x600, URZ ;  /* 0x000006000e327897 */ /* 0x000fe2000fffe03f */
[C---:B------:R-:W-:Y:S01]  /*3fc0*/  IMAD R179, R201.reuse, 0x70, RZ ;  /* 0x00000070c9b37824 */ /* 0x040fe200078e02ff */
[----:B0-----:R-:W-:Y:S01]  /*3fd0*/  LEA R22, P2, R8, R227, 0x1 ;  /* 0x000000e308167211 */ /* 0x001fe200078408ff */
[----:B------:R-:W-:Y:S01]  /*3fe0*/  IMAD R191, R201, 0x3a, RZ ;  /* 0x0000003ac9bf7824 */ /* 0x000fe200078e02ff */
[-C--:B------:R-:W-:Y:S01]  /*3ff0*/  LEA.HI.X.SX32 R185, R6, R29.reuse, 0x1, P1 ;  /* 0x0000001d06b97211 */ /* 0x080fe200008f0eff */
[----:B------:R-:W-:Y:S01]  /*4000*/  IMAD R6, R31, 0x4, R3 ;  /* 0x000000041f067824 */ /* 0x000fe200078e0203 */
[----:B------:R-:W-:Y:S01]  /*4010*/  LEA.HI.X.SX32 R23, R8, R29, 0x1, P2 ;  /* 0x0000001d08177211 */ /* 0x000fe200010f0eff */
[----:B------:R-:W-:Y:S01]  /*4020*/  IMAD R181, R201, 0x72, RZ ;  /* 0x00000072c9b57824 */ /* 0x000fe200078e02ff */
[----:B------:R-:W-:Y:S01]  /*4030*/  UIADD3.64 UR54, UR14, 0x602, URZ ;  /* 0x000006020e367897 */ /* 0x000fe2000fffe03f */
[----:B--2---:R-:W-:Y:S01]  /*4040*/  LEA R186, P0, R9, R227, 0x1 ;  /* 0x000000e309ba7211 */ /* 0x004fe200078008ff */
[----:B------:R0:W-:Y:S01]  /*4050*/  STL.64 [R1+0x100], R184 ;  /* 0x000100b801007387 */ /* 0x0001e20000100a00 */
[----:B------:R-:W-:Y:S01]  /*4060*/  IMAD R7, R31, 0x4, R6 ;  /* 0x000000041f077824 */ /* 0x000fe200078e0206 */
[----:B------:R-:W-:Y:S01]  /*4070*/  UIADD3.64 UR58, UR14, 0x604, URZ ;  /* 0x000006040e3a7897 */ /* 0x000fe2000fffe03f */
[----:B------:R-:W-:Y:S01]  /*4080*/  LEA.HI.X.SX32 R187, R9, R29, 0x1, P0 ;  /* 0x0000001d09bb7211 */ /* 0x000fe200000f0eff */
[----:B------:R1:W-:Y:S01]  /*4090*/  STL.64 [R1+0xf8], R22 ;  /* 0x0000f81601007387 */ /* 0x0003e20000100a00 */
[----:B------:R-:W-:Y:S01]  /*40a0*/  IMAD R8, R31, 0x4, R7 ;  /* 0x000000041f087824 */ /* 0x000fe200078e0207 */
[----:B------:R-:W-:Y:S01]  /*40b0*/  ULDC UR5, c[0x0][0x238] ;  /* 0x00008e0000057ab9 */ /* 0x000fe20000000800 */
[----:B------:R-:W-:Y:S01]  /*40c0*/  IMAD R200, R201, 0x1d, RZ ;  /* 0x0000001dc9c87824 */ /* 0x000fe200078e02ff */
[----:B------:R2:W-:Y:S01]  /*40d0*/  STL.64 [R1+0xf0], R186 ;  /* 0x0000f0ba01007387 */ /* 0x0005e20000100a00 */
[----:B------:R-:W-:Y:S01]  /*40e0*/  IMAD R9, R31, 0x4, R8 ;  /* 0x000000041f097824 */ /* 0x000fe200078e0208 */
[----:B------:R-:W-:Y:S01]  /*40f0*/  UMOV UR11, 0x40000040 ;  /* 0x40000040000b7882 */ /* 0x000fe20000000000 */
[C---:B------:R-:W-:Y:S01]  /*4100*/  IMAD R199, R201.reuse, 0x39, RZ ;  /* 0x00000039c9c77824 */ /* 0x040fe200078e02ff */
[----:B0-----:R-:W-:Y:S01]  /*4110*/  LEA R184, P1, R10, R227, 0x1 ;  /* 0x000000e30ab87211 */ /* 0x001fe200078208ff */
[----:B------:R-:W-:-:S02]  /*4120*/  IMAD R204, R201, 0x3b, RZ ;  /* 0x0000003bc9cc7824 */ /* 0x000fc400078e02ff */
[----:B------:R-:W-:Y:S01]  /*4130*/  IMAD R195, R201, 0x1e, RZ ;  /* 0x0000001ec9c37824 */ /* 0x000fe200078e02ff */
[----:B-1----:R-:W-:Y:S01]  /*4140*/  LEA R22, P2, R11, R227, 0x1 ;  /* 0x000000e30b167211 */ /* 0x002fe200078408ff */
[----:B------:R-:W-:Y:S01]  /*4150*/  IMAD R197, R201, 0x3c, RZ ;  /* 0x0000003cc9c57824 */ /* 0x000fe200078e02ff */
[-C--:B------:R-:W-:Y:S01]  /*4160*/  LEA.HI.X.SX32 R185, R10, R29.reuse, 0x1, P1 ;  /* 0x0000001d0ab97211 */ /* 0x080fe200008f0eff */
[----:B------:R-:W-:Y:S01]  /*4170*/  IMAD R10, R31, 0x4, R9 ;  /* 0x000000041f0a7824 */ /* 0x000fe200078e0209 */
[----:B------:R-:W-:Y:S01]  /*4180*/  LEA.HI.X.SX32 R23, R11, R29, 0x1, P2 ;  /* 0x0000001d0b177211 */ /* 0x000fe200010f0eff */
[----:B------:R-:W-:Y:S01]  /*4190*/  IMAD R192, R201, 0x78, RZ ;  /* 0x00000078c9c07824 */ /* 0x000fe200078e02ff */
[----:B--2---:R-:W-:Y:S01]  /*41a0*/  LEA R186, P0, R13, R227, 0x1 ;  /* 0x000000e30dba7211 */ /* 0x004fe200078008ff */
[----:B------:R0:W-:Y:S01]  /*41b0*/  STL.64 [R1+0xe8], R184 ;  /* 0x0000e8b801007387 */ /* 0x0001e20000100a00 */
[----:B------:R-:W-:Y:S02]  /*41c0*/  IMAD R11, R31, 0x4, R10 ;  /* 0x000000041f0b7824 */ /* 0x000fe400078e020a */
[----:B------:R-:W-:Y:S01]  /*41d0*/  LEA.HI.X.SX32 R187, R13, R29, 0x1, P0 ;  /* 0x0000001d0dbb7211 */ /* 0x000fe200000f0eff */
[----:B------:R1:W-:Y:S01]  /*41e0*/  STL.64 [R1+0xe0], R22 ;  /* 0x0000e01601007387 */ /* 0x0003e20000100a00 */
[----:B------:R-:W-:-:S02]  /*41f0*/  IMAD R194, R201, 0x7a, RZ ;  /* 0x0000007ac9c27824 */ /* 0x000fc400078e02ff */
[C---:B------:R-:W-:Y:S01]  /*4200*/  IMAD R205, R201.reuse, 0xf, RZ ;  /* 0x0000000fc9cd7824 */ /* 0x040fe200078e02ff */
[----:B------:R2:W-:Y:S01]  /*4210*/  STL.64 [R1+0xd8], R186 ;  /* 0x0000d8ba01007387 */ /* 0x0005e20000100a00 */
[C---:B------:R-:W-:Y:S02]  /*4220*/  IMAD R206, R201.reuse, 0x3e, RZ ;  /* 0x0000003ec9ce7824 */ /* 0x040fe400078e02ff */
[C---:B------:R-:W-:Y:S01]  /*4230*/  IMAD R208, R201.reuse, 0x3d, RZ ;  /* 0x0000003dc9d07824 */ /* 0x040fe200078e02ff */
[CC--:B0-----:R-:W-:Y:S01]  /*4240*/  LEA R184, P1, R14.reuse, R227.reuse, 0x1 ;  /* 0x000000e30eb87211 */ /* 0x0c1fe200078208ff */
[C---:B------:R-:W-:Y:S02]  /*4250*/  IMAD R209, R201.reuse, 0x1f, RZ ;  /* 0x0000001fc9d17824 */ /* 0x040fe400078e02ff */
[----:B------:R-:W-:Y:S01]  /*4260*/  IMAD R196, R201, 0x7c, RZ ;  /* 0x0000007cc9c47824 */ /* 0x000fe200078e02ff */
[----:B-1----:R-:W-:Y:S01]  /*4270*/  LEA R22, P2, R15, R227, 0x1 ;  /* 0x000000e30f167211 */ /* 0x002fe200078408ff */
[C---:B------:R-:W-:Y:S01]  /*4280*/  IMAD R198, R201.reuse, 0x7e, RZ ;  /* 0x0000007ec9c67824 */ /* 0x040fe200078e02ff */
[-C--:B------:R-:W-:Y:S01]  /*4290*/  LEA.HI.X.SX32 R185, R14, R29.reuse, 0x1, P1 ;  /* 0x0000001d0eb97211 */ /* 0x080fe200008f0eff */
[----:B------:R-:W-:Y:S01]  /*42a0*/  IMAD R210, R201, 0x3f, RZ ;  /* 0x0000003fc9d27824 */ /* 0x000fe200078e02ff */
[----:B------:R-:W-:Y:S01]  /*42b0*/  LEA.HI.X.SX32 R23, R15, R29, 0x1, P2 ;  /* 0x0000001d0f177211 */ /* 0x000fe200010f0eff */
[C---:B--2---:R-:W-:Y:S01]  /*42c0*/  IMAD R187, R201.reuse, 0x35, RZ ;  /* 0x00000035c9bb7824 */ /* 0x044fe200078e02ff */
[----:B------:R-:W-:Y:S01]  /*42d0*/  LEA R12, P2, R4, R227, 0x1 ;  /* 0x000000e3040c7211 */ /* 0x000fe200078408ff */
[----:B------:R0:W-:Y:S01]  /*42e0*/  STL.64 [R1+0xd0], R184 ;  /* 0x0000d0b801007387 */ /* 0x0001e20000100a00 */
[----:B------:R-:W-:-:S02]  /*42f0*/  IMAD R186, R201, 0x76, RZ ;  /* 0x00000076c9ba7824 */ /* 0x000fc400078e02ff */
[----:B------:R-:W-:Y:S01]  /*4300*/  LEA.HI.X.SX32 R13, R4, R29, 0x1, P2 ;  /* 0x0000001d040d7211 */ /* 0x000fe200010f0eff */
[----:B------:R1:W-:Y:S01]  /*4310*/  STL.64 [R1+0xc8], R22 ;  /* 0x0000c81601007387 */ /* 0x0003e20000100a00 */
[C---:B------:R-:W-:Y:S01]  /*4320*/  LEA R14, P2, R20.reuse, R227, 0x1 ;  /* 0x000000e3140e7211 */ /* 0x040fe200078408ff */
[----:B------:R-:W-:Y:S02]  /*4330*/  IMAD R4, R31, 0x4, R11 ;  /* 0x000000041f047824 */ /* 0x000fe400078e020b */
[C---:B------:R-:W-:Y:S01]  /*4340*/  IMAD.SHL.U32 R207, R201.reuse, 0x2, RZ ;  /* 0x00000002c9cf7824 */ /* 0x040fe200078e00ff */
[----:B------:R-:W-:Y:S01]  /*4350*/  LEA.HI.X.SX32 R15, R20, R29, 0x1, P2 ;  /* 0x0000001d140f7211 */ /* 0x000fe200010f0eff */
[C---:B------:R-:W-:Y:S01]  /*4360*/  IMAD.SHL.U32 R214, R201.reuse, 0x4, RZ ;  /* 0x00000004c9d67824 */ /* 0x040fe200078e00ff */
[CC--:B0-----:R-:W-:Y:S01]  /*4370*/  LEA R184, P0, R16.reuse, R227.reuse, 0x1 ;  /* 0x000000e310b87211 */ /* 0x0c1fe200078008ff */
[C---:B------:R-:W-:Y:S02]  /*4380*/  IMAD.SHL.U32 R213, R201.reuse, 0x8, RZ ;  /* 0x00000008c9d57824 */ /* 0x040fe400078e00ff */
[----:B------:R-:W-:Y:S01]  /*4390*/  IMAD.SHL.U32 R212, R201, 0x10, RZ ;  /* 0x00000010c9d47824 */ /* 0x000fe200078e00ff */
[----:B-1----:R-:W-:Y:S01]  /*43a0*/  LEA R22, P1, R17, R227, 0x1 ;  /* 0x000000e311167211 */ /* 0x002fe200078208ff */
[----:B------:R-:W-:Y:S01]  /*43b0*/  IMAD.SHL.U32 R211, R201, 0x20, RZ ;  /* 0x00000020c9d37824 */ /* 0x000fe200078e00ff */
[----:B------:R-:W-:-:S02]  /*43c0*/  LEA.HI.X.SX32 R185, R16, R29, 0x1, P0 ;  /* 0x0000001d10b97211 */ /* 0x000fc400000f0eff */
[----:B------:R-:W-:Y:S02]  /*43d0*/  LEA.HI.X.SX32 R23, R17, R29, 0x1, P1 ;  /* 0x0000001d11177211 */ /* 0x000fe400008f0eff */
[C---:B------:R-:W-:Y:S01]  /*43e0*/  LEA R16, P1, R19.reuse, R227, 0x1 ;  /* 0x000000e313107211 */ /* 0x040fe200078208ff */
[----:B------:R0:W-:Y:S03]  /*43f0*/  STL.64 [R1+0xc0], R184 ;  /* 0x0000c0b801007387 */ /* 0x0001e60000100a00 */
[----:B------:R-:W-:Y:S01]  /*4400*/  LEA.HI.X.SX32 R17, R19, R29, 0x1, P1 ;  /* 0x0000001d13117211 */ /* 0x000fe200008f0eff */
[----:B------:R1:W-:Y:S04]  /*4410*/  STL.64 [R1+0xb8], R22 ;  /* 0x0000b81601007387 */ /* 0x0003e80000100a00 */
[----:B------:R2:W-:Y:S01]  /*4420*/  STL.64 [R1+0xb0], R12 ;  /* 0x0000b00c01007387 */ /* 0x0005e20000100a00 */
[----:B0-----:R-:W-:-:S02]  /*4430*/  IMAD R185, R201, 0x1c, RZ ;  /* 0x0000001cc9b97824 */ /* 0x001fc400078e02ff */
[----:B------:R-:W-:Y:S01]  /*4440*/  IMAD R184, R201, 0x74, RZ ;  /* 0x00000074c9b87824 */ /* 0x000fe200078e02ff */
[----:B-1----:R-:W-:-:S04]  /*4450*/  LEA R22, P0, R18, R227, 0x1 ;  /* 0x000000e312167211 */ /* 0x002fc800078008ff */
[----:B------:R-:W-:Y:S01]  /*4460*/  LEA.HI.X.SX32 R23, R18, R29, 0x1, P0 ;  /* 0x0000001d12177211 */ /* 0x000fe200000f0eff */
[----:B--2---:R-:W-:Y:S01]  /*4470*/  IMAD R12, R31, 0x4, R4 ;  /* 0x000000041f0c7824 */ /* 0x004fe200078e0204 */
[----:B------:R-:W-:-:S03]  /*4480*/  LEA R18, P1, R3, R227, 0x1 ;  /* 0x000000e303127211 */ /* 0x000fc600078208ff */
[----:B------:R0:W-:Y:S01]  /*4490*/  STL.64 [R1+0xa8], R22 ;  /* 0x0000a81601007387 */ /* 0x0001e20000100a00 */
[----:B------:R-:W-:Y:S01]  /*44a0*/  LEA.HI.X.SX32 R19, R3, R29, 0x1, P1 ;  /* 0x0000001d03137211 */ /* 0x000fe200008f0eff */
[----:B------:R-:W-:Y:S02]  /*44b0*/  IMAD R13, R31, 0x4, R12 ;  /* 0x000000041f0d7824 */ /* 0x000fe400078e020c */
[----:B------:R1:W-:Y:S04]  /*44c0*/  STL.64 [R1+0xa0], R16 ;  /* 0x0000a01001007387 */ /* 0x0003e80000100a00 */
[----:B------:R2:W-:Y:S01]  /*44d0*/  STL.64 [R1+0x98], R14 ;  /* 0x0000980e01007387 */ /* 0x0005e20000100a00 */
[-C--:B0-----:R-:W-:Y:S02]  /*44e0*/  LEA R22, P0, R2, R227.reuse, 0x1 ;  /* 0x000000e302167211 */ /* 0x081fe400078008ff */
[----:B-1----:R-:W-:-:S02]  /*44f0*/  LEA R16, P2, R6, R227, 0x1 ;  /* 0x000000e306107211 */ /* 0x002fc400078408ff */
[-C--:B------:R-:W-:Y:S02]  /*4500*/  LEA.HI.X.SX32 R23, R2, R29.reuse, 0x1, P0 ;  /* 0x0000001d02177211 */ /* 0x080fe400000f0eff */
[----:B------:R-:W-:Y:S01]  /*4510*/  LEA.HI.X.SX32 R17, R6, R29, 0x1, P2 ;  /* 0x0000001d06117211 */ /* 0x000fe200010f0eff */
[----:B--2---:R-:W-:Y:S01]  /*4520*/  IMAD R14, R31, 0x4, R13 ;  /* 0x000000041f0e7824 */ /* 0x004fe200078e020d */
[----:B------:R-:W-:Y:S01]  /*4530*/  LEA R20, P0, R7, R227, 0x1 ;  /* 0x000000e307147211 */ /* 0x000fe200078008ff */
[----:B------:R0:W-:Y:S02]  /*4540*/  STL.64 [R1+0x90], R22 ;  /* 0x0000901601007387 */ /* 0x0001e40000100a00 */
[----:B------:R-:W-:Y:S01]  /*4550*/  IMAD R2, R31, 0x4, R14 ;  /* 0x000000041f027824 */ /* 0x000fe200078e020e */
[----:B------:R-:W-:Y:S01]  /*4560*/  LEA.HI.X.SX32 R21, R7, R29, 0x1, P0 ;  /* 0x0000001d07157211 */ /* 0x000fe200000f0eff */
[----:B------:R1:W-:Y:S02]  /*4570*/  STL.64 [R1+0x88], R18 ;  /* 0x0000881201007387 */ /* 0x0003e40000100a00 */
[----:B------:R-:W-:-:S02]  /*4580*/  IMAD R3, R31, 0x4, R2 ;  /* 0x000000041f037824 */ /* 0x000fc400078e0202 */
[----:B------:R2:W-:Y:S02]  /*4590*/  STL.64 [R1+0x80], R16 ;  /* 0x0000801001007387 */ /* 0x0005e40000100a00 */
[----:B------:R-:W-:Y:S02]  /*45a0*/  IMAD R6, R31, 0x4, R3 ;  /* 0x000000041f067824 */ /* 0x000fe400078e0203 */
[----:B------:R3:W-:Y:S01]  /*45b0*/  STL.64 [R1+0x78], R20 ;  /* 0x0000781401007387 */ /* 0x0007e20000100a00 */
[----:B0-----:R-:W-:Y:S02]  /*45c0*/  IMAD R22, R201, 0x23, RZ ;  /* 0x00000023c9167824 */ /* 0x001fe400078e02ff */
[----:B------:R-:W-:Y:S01]  /*45d0*/  IMAD R7, R31, 0x4, R6 ;  /* 0x000000041f077824 */ /* 0x000fe200078e0206 */
[-C--:B-1----:R-:W-:Y:S01]  /*45e0*/  LEA R18, P1, R8, R227.reuse, 0x1 ;  /* 0x000000e308127211 */ /* 0x082fe200078208ff */
[----:B------:R-:W-:Y:S01]  /*45f0*/  IMAD R23, R201, 0x52, RZ ;  /* 0x00000052c9177824 */ /* 0x000fe200078e02ff */
[----:B--2---:R-:W-:-:S02]  /*4600*/  LEA R16, P2, R9, R227, 0x1 ;  /* 0x000000e309107211 */ /* 0x004fc400078408ff */
[-C--:B------:R-:W-:Y:S02]  /*4610*/  LEA.HI.X.SX32 R19, R8, R29.reuse, 0x1, P1 ;  /* 0x0000001d08137211 */ /* 0x080fe400008f0eff */
[----:B------:R-:W-:Y:S02]  /*4620*/  LEA.HI.X.SX32 R17, R9, R29, 0x1, P2 ;  /* 0x0000001d09117211 */ /* 0x000fe400010f0eff */
[C---:B---3--:R-:W-:Y:S01]  /*4630*/  LEA R20, P0, R10.reuse, R227, 0x1 ;  /* 0x000000e30a147211 */ /* 0x048fe200078008ff */
[----:B------:R0:W-:Y:S03]  /*4640*/  STL.64 [R1+0x70], R18 ;  /* 0x0000701201007387 */ /* 0x0001e60000100a00 */
[----:B------:R-:W-:Y:S01]  /*4650*/  LEA.HI.X.SX32 R21, R10, R29, 0x1, P0 ;  /* 0x0000001d0a157211 */ /* 0x000fe200000f0eff */
[----:B------:R1:W-:Y:S04]  /*4660*/  STL.64 [R1+0x68], R16 ;  /* 0x0000681001007387 */ /* 0x0003e80000100a00 */
[----:B------:R2:W-:Y:S01]  /*4670*/  STL.64 [R1+0x60], R20 ;  /* 0x0000601401007387 */ /* 0x0005e20000100a00 */
[----:B0-----:R-:W-:-:S02]  /*4680*/  LEA R18, P1, R11, R227, 0x1 ;  /* 0x000000e30b127211 */ /* 0x001fc400078208ff */
[C---:B-1----:R-:W-:Y:S02]  /*4690*/  LEA R16, P2, R4.reuse, R227, 0x1 ;  /* 0x000000e304107211 */ /* 0x042fe400078408ff */
[-C--:B------:R-:W-:Y:S02]  /*46a0*/  LEA.HI.X.SX32 R19, R11, R29.reuse, 0x1, P1 ;  /* 0x0000001d0b137211 */ /* 0x080fe400008f0eff */
[----:B------:R-:W-:Y:S01]  /*46b0*/  LEA.HI.X.SX32 R17, R4, R29, 0x1, P2 ;  /* 0x0000001d04117211 */ /* 0x000fe200010f0eff */
[----:B------:R-:W-:Y:S01]  /*46c0*/  IMAD R4, R31, 0x4, R7 ;  /* 0x000000041f047824 */ /* 0x000fe200078e0207 */
[C---:B------:R-:W-:Y:S01]  /*46d0*/  LEA R10, P2, R14.reuse, R227, 0x1 ;  /* 0x000000e30e0a7211 */ /* 0x040fe200078408ff */
[----:B------:R0:W-:Y:S01]  /*46e0*/  STL.64 [R1+0x58], R18 ;  /* 0x0000581201007387 */ /* 0x0001e20000100a00 */
[----:B--2---:R-:W-:Y:S02]  /*46f0*/  IMAD R20, R201, 0x24, RZ ;  /* 0x00000024c9147824 */ /* 0x004fe400078e02ff */
[----:B------:R-:W-:Y:S01]  /*4700*/  IMAD R8, R31, 0x4, R4 ;  /* 0x000000041f087824 */ /* 0x000fe200078e0204 */
[----:B------:R1:W-:Y:S01]  /*4710*/  STL.64 [R1+0x50], R16 ;  /* 0x0000501001007387 */ /* 0x0003e20000100a00 */
[----:B------:R-:W-:Y:S01]  /*4720*/  LEA.HI.X.SX32 R11, R14, R29, 0x1, P2 ;  /* 0x0000001d0e0b7211 */ /* 0x000fe200010f0eff */
[----:B------:R-:W-:-:S02]  /*4730*/  IMAD R21, R201, 0x50, RZ ;  /* 0x00000050c9157824 */ /* 0x000fc400078e02ff */
[----:B------:R-:W-:Y:S01]  /*4740*/  IMAD R9, R31, 0x4, R8 ;  /* 0x000000041f097824 */ /* 0x000fe200078e0208 */
[CC--:B0-----:R-:W-:Y:S02]  /*4750*/  LEA R18, P0, R12.reuse, R227.reuse, 0x1 ;  /* 0x000000e30c127211 */ /* 0x0c1fe400078008ff */
[C---:B-1----:R-:W-:Y:S02]  /*4760*/  LEA R16, P1, R13.reuse, R227, 0x1 ;  /* 0x000000e30d107211 */ /* 0x042fe400078208ff */
[-C--:B------:R-:W-:Y:S02]  /*4770*/  LEA.HI.X.SX32 R19, R12, R29.reuse, 0x1, P0 ;  /* 0x0000001d0c137211 */ /* 0x080fe400000f0eff */
[----:B------:R-:W-:Y:S02]  /*4780*/  LEA.HI.X.SX32 R17, R13, R29, 0x1, P1 ;  /* 0x0000001d0d117211 */ /* 0x000fe400008f0eff */
[C---:B------:R-:W-:Y:S01]  /*4790*/  LEA R12, P2, R6.reuse, R227, 0x1 ;  /* 0x000000e3060c7211 */ /* 0x040fe200078408ff */
[----:B------:R0:W-:Y:S03]  /*47a0*/  STL.64 [R1+0x48], R18 ;  /* 0x0000481201007387 */ /* 0x0001e60000100a00 */
[----:B------:R-:W-:Y:S01]  /*47b0*/  LEA.HI.X.SX32 R13, R6, R29, 0x1, P2 ;  /* 0x0000001d060d7211 */ /* 0x000fe200010f0eff */
[----:B------:R1:W-:Y:S04]  /*47c0*/  STL.64 [R1+0x40], R16 ;  /* 0x0000401001007387 */ /* 0x0003e80000100a00 */
[----:B------:R2:W-:Y:S01]  /*47d0*/  STL.64 [R1+0x38], R10 ;  /* 0x0000380a01007387 */ /* 0x0005e20000100a00 */
[----:B0-----:R-:W-:-:S02]  /*47e0*/  LEA R18, P0, R2, R227, 0x1 ;  /* 0x000000e302127211 */ /* 0x001fc400078008ff */
[----:B-1----:R-:W-:Y:S02]  /*47f0*/  LEA R16, P1, R3, R227, 0x1 ;  /* 0x000000e303107211 */ /* 0x002fe400078208ff */
[-C--:B------:R-:W-:Y:S01]  /*4800*/  LEA.HI.X.SX32 R19, R2, R29.reuse, 0x1, P0 ;  /* 0x0000001d02137211 */ /* 0x080fe200000f0eff */
[----:B--2---:R-:W-:Y:S01]  /*4810*/  IMAD R10, R31, 0x4, R9 ;  /* 0x000000041f0a7824 */ /* 0x004fe200078e0209 */
[----:B------:R-:W-:Y:S01]  /*4820*/  LEA.HI.X.SX32 R17, R3, R29, 0x1, P1 ;  /* 0x0000001d03117211 */ /* 0x000fe200008f0eff */
[----:B------:R-:W-:Y:S02]  /*4830*/  IMAD R11, R201, 0x46, RZ ;  /* 0x00000046c90b7824 */ /* 0x000fe400078e02ff */
[----:B------:R0:W-:Y:S01]  /*4840*/  STL.64 [R1+0x30], R18 ;  /* 0x0000301201007387 */ /* 0x0001e20000100a00 */
[C---:B------:R-:W-:Y:S01]  /*4850*/  IMAD R2, R31.reuse, 0x4, R10 ;  /* 0x000000041f027824 */ /* 0x040fe200078e020a */
[C---:B------:R-:W-:Y:S02]  /*4860*/  LEA R14, P1, R4.reuse, R227, 0x1 ;  /* 0x000000e3040e7211 */ /* 0x040fe400078208ff */
[----:B------:R1:W-:Y:S01]  /*4870*/  STL.64 [R1+0x28], R16 ;  /* 0x0000281001007387 */ /* 0x0003e20000100a00 */
[----:B------:R-:W-:Y:S01]  /*4880*/  IMAD R3, R31, 0x4, R2 ;  /* 0x000000041f037824 */ /* 0x000fe200078e0202 */
[----:B------:R-:W-:-:S02]  /*4890*/  LEA.HI.X.SX32 R15, R4, R29, 0x1, P1 ;  /* 0x0000001d040f7211 */ /* 0x000fc400008f0eff */
[----:B------:R2:W-:Y:S01]  /*48a0*/  STL.64 [R1+0x20], R12 ;  /* 0x0000200c01007387 */ /* 0x0005e20000100a00 */
[----:B------:R-:W-:Y:S01]  /*48b0*/  IMAD R4, R31, 0x4, R3 ;  /* 0x000000041f047824 */ /* 0x000fe200078e0203 */
[C---:B------:R-:W-:Y:S01]  /*48c0*/  LEA R246, P1, R10.reuse, R227, 0x1 ;  /* 0x000000e30af67211 */ /* 0x040fe200078208ff */
[----:B0-----:R-:W-:Y:S02]  /*48d0*/  IMAD R19, R201, 0x11, RZ ;  /* 0x00000011c9137824 */ /* 0x001fe400078e02ff */
[----:B------:R-:W-:Y:S01]  /*48e0*/  IMAD R6, R31, 0x4, R4 ;  /* 0x000000041f067824 */ /* 0x000fe200078e0204 */
[----:B------:R-:W-:Y:S01]  /*48f0*/  LEA.HI.X.SX32 R247, R10, R29, 0x1, P1 ;  /* 0x0000001d0af77211 */ /* 0x000fe200008f0eff */
[----:B------:R-:W-:Y:S01]  /*4900*/  IMAD R10, R201, 0x42, RZ ;  /* 0x00000042c90a7824 */ /* 0x000fe200078e02ff */
[-C--:B-1----:R-:W-:Y:S01]  /*4910*/  LEA R16, P0, R7, R227.reuse, 0x1 ;  /* 0x000000e307107211 */ /* 0x082fe200078008ff */
[----:B------:R-:W-:Y:S01]  /*4920*/  IMAD R18, R201, 0x12, RZ ;  /* 0x00000012c9127824 */ /* 0x000fe200078e02ff */
[----:B------:R-:W-:-:S02]  /*4930*/  LEA R234, P1, R4, R227, 0x1 ;  /* 0x000000e304ea7211 */ /* 0x000fc400078208ff */
[C---:B--2---:R-:W-:Y:S02]  /*4940*/  LEA R12, P2, R8.reuse, R227, 0x1 ;  /* 0x000000e3080c7211 */ /* 0x044fe400078408ff */
[-C--:B------:R-:W-:Y:S01]  /*4950*/  LEA.HI.X.SX32 R17, R7, R29.reuse, 0x1, P0 ;  /* 0x0000001d07117211 */ /* 0x080fe200000f0eff */
[----:B------:R-:W-:Y:S01]  /*4960*/  IMAD.MOV.U32 R7, RZ, RZ, 0x3f800000 ;  /* 0x3f800000ff077424 */ /* 0x000fe200078e00ff */
[----:B------:R-:W-:Y:S01]  /*4970*/  LEA.HI.X.SX32 R13, R8, R29, 0x1, P2 ;  /* 0x0000001d080d7211 */ /* 0x000fe200010f0eff */
[----:B------:R-:W-:Y:S01]  /*4980*/  IMAD.MOV.U32 R8, RZ, RZ, 0x3f800000 ;  /* 0x3f800000ff087424 */ /* 0x000fe200078e00ff */
[----:B------:R-:W-:Y:S01]  /*4990*/  LEA R242, P2, R2, R227, 0x1 ;  /* 0x000000e302f27211 */ /* 0x000fe200078408ff */
[----:B------:R0:W-:Y:S01]  /*49a0*/  STL.64 [R1+0x18], R16 ;  /* 0x0000181001007387 */ /* 0x0001e20000100a00 */
[-C--:B------:R-:W-:Y:S01]  /*49b0*/  LEA.HI.X.SX32 R235, R4, R29.reuse, 0x1, P1 ;  /* 0x0000001d04eb7211 */ /* 0x080fe200008f0eff */
[----:B------:R-:W-:Y:S01]  /*49c0*/  IMAD.MOV.U32 R4, RZ, RZ, -0x800000 ;  /* 0xff800000ff047424 */ /* 0x000fe200078e00ff */
[----:B------:R-:W-:Y:S01]  /*49d0*/  LEA.HI.X.SX32 R243, R2, R29, 0x1, P2 ;  /* 0x0000001d02f37211 */ /* 0x000fe200010f0eff */
[----:B------:R1:W-:Y:S01]  /*49e0*/  STL.64 [R1+0x8], R12 ;  /* 0x0000080c01007387 */ /* 0x0003e20000100a00 */
[----:B------:R-:W-:Y:S01]  /*49f0*/  IMAD R2, R31, 0x4, R6 ;  /* 0x000000041f027824 */ /* 0x000fe200078e0206 */
[----:B------:R-:W-:-:S02]  /*4a00*/  LEA R230, P2, R6, R227, 0x1 ;  /* 0x000000e306e67211 */ /* 0x000fc400078408ff */
[----:B------:R-:W-:Y:S01]  /*4a10*/  CS2R R30, SRZ ;  /* 0x00000000001e7805 */ /* 0x000fe2000001ff00 */
[----:B------:R2:W-:Y:S01]  /*4a20*/  STL.64 [R1+0x10], R14 ;  /* 0x0000100e01007387 */ /* 0x0005e20000100a00 */
[----:B------:R-:W-:Y:S01]  /*4a30*/  LEA R226, P3, R2, R227, 0x1 ;  /* 0x000000e302e27211 */ /* 0x000fe200078608ff */
[C---:B0-----:R-:W-:Y:S01]  /*4a40*/  IMAD R17, R201.reuse, 0x21, RZ ;  /* 0x00000021c9117824 */ /* 0x041fe200078e02ff */
[----:B------:R-:W-:Y:S01]  /*4a50*/  LEA.HI.X.SX32 R231, R6, R29, 0x1, P2 ;  /* 0x0000001d06e77211 */ /* 0x000fe200010f0eff */
[----:B------:R-:W-:Y:S01]  /*4a60*/  IMAD R16, R201, 0x4e, RZ ;  /* 0x0000004ec9107824 */ /* 0x000fe200078e02ff */
[----:B-1----:R-:W-:Y:S01]  /*4a70*/  LEA R12, P0, R9, R227, 0x1 ;  /* 0x000000e3090c7211 */ /* 0x002fe200078008ff */
[----:B------:R-:W-:-:S03]  /*4a80*/  IMAD.MOV.U32 R6, RZ, RZ, -0x800000 ;  /* 0xff800000ff067424 */ /* 0x000fc600078e00ff */
[----:B------:R-:W-:Y:S01]  /*4a90*/  LEA.HI.X.SX32 R13, R9, R29, 0x1, P0 ;  /* 0x0000001d090d7211 */ /* 0x000fe200000f0eff */
[----:B--2---:R-:W-:Y:S01]  /*4aa0*/  IMAD R14, R201, 0x22, RZ ;  /* 0x00000022c90e7824 */ /* 0x004fe200078e02ff */
[----:B------:R-:W-:Y:S01]  /*4ab0*/  LEA R238, P0, R3, R227, 0x1 ;  /* 0x000000e303ee7211 */ /* 0x000fe200078008ff */
[C---:B------:R-:W-:Y:S01]  /*4ac0*/  IMAD R9, R201.reuse, 0x44, RZ ;  /* 0x00000044c9097824 */ /* 0x040fe200078e02ff */
[-C--:B------:R-:W-:Y:S01]  /*4ad0*/  LEA.HI.X.SX32 R227, R2, R29.reuse, 0x1, P3 ;  /* 0x0000001d02e37211 */ /* 0x080fe200018f0eff */
[----:B------:R0:W-:Y:S01]  /*4ae0*/  STL.64 [R1], R12 ;  /* 0x0000000c01007387 */ /* 0x0001e20000100a00 */
[-C--:B------:R-:W-:Y:S01]  /*4af0*/  IADD3 R232, P3, R10, R202.reuse, RZ ;  /* 0x000000ca0ae87210 */ /* 0x080fe20007f7e0ff */
[----:B------:R-:W-:Y:S01]  /*4b00*/  IMAD R15, R201, 0x4c, RZ ;  /* 0x0000004cc90f7824 */ /* 0x000fe200078e02ff */
[----:B------:R-:W-:Y:S02]  /*4b10*/  IADD3 R228, P6, R14, R202, RZ ;  /* 0x000000ca0ee47210 */ /* 0x000fe40007fde0ff */
[----:B------:R-:W-:-:S02]  /*4b20*/  LEA.HI.X.SX32 R239, R3, R29, 0x1, P0 ;  /* 0x0000001d03ef7211 */ /* 0x000fc400000f0eff */
[----:B------:R-:W-:Y:S02]  /*4b30*/  CS2R R2, SRZ ;  /* 0x0000000000027805 */ /* 0x000fe4000001ff00 */
[-C--:B------:R-:W-:Y:S02]  /*4b40*/  IADD3 R218, P0, R11, R202.reuse, RZ ;  /* 0x000000ca0bda7210 */ /* 0x080fe40007f1e0ff */
[----:B------:R-:W-:Y:S02]  /*4b50*/  CS2R R28, SRZ ;  /* 0x00000000001c7805 */ /* 0x000fe4000001ff00 */
[-C--:B------:R-:W-:Y:S02]  /*4b60*/  LEA.HI.X.SX32 R233, R17, R203.reuse, 0x1, P3 ;  /* 0x000000cb11e97211 */ /* 0x080fe400018f0eff */
[-C--:B------:R-:W-:Y:S01]  /*4b70*/  IADD3 R224, P1, R9, R202.reuse, RZ ;  /* 0x000000ca09e07210 */ /* 0x080fe20007f3e0ff */
[----:B0-----:R-:W-:Y:S01]  /*4b80*/  IMAD R12, R201, 0x48, RZ ;  /* 0x00000048c90c7824 */ /* 0x001fe200078e02ff */
[-C--:B------:R-:W-:Y:S01]  /*4b90*/  LEA.HI.X.SX32 R229, R19, R203.reuse, 0x1, P6 ;  /* 0x000000cb13e57211 */ /* 0x080fe200030f0eff */
[----:B------:R-:W-:Y:S01]  /*4ba0*/  STL.64 [R1+0x2c0], R232 ;  /* 0x0002c0e801007387 */ /* 0x000fe20000100a00 */
[----:B------:R-:W-:Y:S01]  /*4bb0*/  LEA.HI.X.SX32 R219, R22, R203, 0x1, P0 ;  /* 0x000000cb16db7211 */ /* 0x000fe200000f0eff */
[----:B------:R-:W-:Y:S01]  /*4bc0*/  IMAD R13, R201, 0x4a, RZ ;  /* 0x0000004ac90d7824 */ /* 0x000fe200078e02ff */
[-C--:B------:R-:W-:Y:S01]  /*4bd0*/  IADD3 R216, P5, R12, R202.reuse, RZ ;  /* 0x000000ca0cd87210 */ /* 0x080fe20007fbe0ff */
[----:B------:R-:W-:Y:S01]  /*4be0*/  STL.64 [R1+0x340], R228 ;  /* 0x000340e401007387 */ /* 0x000fe20000100a00 */
[----:B------:R-:W-:-:S02]  /*4bf0*/  IADD3 R12, P3, R16, R202, RZ ;  /* 0x000000ca100c7210 */ /* 0x000fc40007f7e0ff */
[-C--:B------:R-:W-:Y:S01]  /*4c00*/  IADD3 R16, P6, R18, R202.reuse, RZ ;  /* 0x000000ca12107210 */ /* 0x080fe20007fde0ff */
[----:B------:R-:W-:Y:S01]  /*4c10*/  STL.64 [R1+0x2b0], R218 ;  /* 0x0002b0da01007387 */ /* 0x000fe20000100a00 */
[-C--:B------:R-:W-:Y:S02]  /*4c20*/  LEA.HI.X.SX32 R225, R14, R203.reuse, 0x1, P1 ;  /* 0x000000cb0ee17211 */ /* 0x080fe400008f0eff */
[-C--:B------:R-:W-:Y:S02]  /*4c30*/  LEA.HI.X.SX32 R17, R134, R203.reuse, 0x1, P6 ;  /* 0x000000cb86117211 */ /* 0x080fe400030f0eff */
[-C--:B------:R-:W-:Y:S01]  /*4c40*/  IADD3 R10, P1, R20, R202.reuse, RZ ;  /* 0x000000ca140a7210 */ /* 0x080fe20007f3e0ff */
[----:B------:R-:W-:Y:S01]  /*4c50*/  STL.64 [R1+0x2b8], R224 ;  /* 0x0002b8e001007387 */ /* 0x000fe20000100a00 */
[----:B------:R-:W-:Y:S02]  /*4c60*/  IADD3 R222, P4, R13, R202, RZ ;  /* 0x000000ca0dde7210 */ /* 0x000fe40007f9e0ff */
[-C--:B------:R-:W-:Y:S01]  /*4c70*/  LEA.HI.X.SX32 R11, R18, R203.reuse, 0x1, P1 ;  /* 0x000000cb120b7211 */ /* 0x080fe200008f0eff */
[----:B------:R0:W-:Y:S01]  /*4c80*/  STL.64 [R1+0x380], R16 ;  /* 0x0003801001007387 */ /* 0x0001e20000100a00 */
[----:B------:R-:W-:-:S02]  /*4c90*/  LEA.HI.X.SX32 R217, R20, R203, 0x1, P5 ;  /* 0x000000cb14d97211 */ /* 0x000fc400028f0eff */
[-C--:B------:R-:W-:Y:S02]  /*4ca0*/  LEA.HI.X.SX32 R223, R138, R203.reuse, 0x1, P4 ;  /* 0x000000cb8adf7211 */ /* 0x080fe400020f0eff */
[-C--:B------:R-:W-:Y:S01]  /*4cb0*/  LEA.HI.X.SX32 R13, R143, R203.reuse, 0x1, P3 ;  /* 0x000000cb8f0d7211 */ /* 0x080fe200018f0eff */
[----:B------:R1:W-:Y:S01]  /*4cc0*/  STL.64 [R1+0x2a8], R216 ;  /* 0x0002a8d801007387 */ /* 0x0003e20000100a00 */
[-C--:B------:R-:W-:Y:S02]  /*4cd0*/  IADD3 R220, P2, R15, R202.reuse, RZ ;  /* 0x000000ca0fdc7210 */ /* 0x080fe40007f5e0ff */
[-C--:B------:R-:W-:Y:S01]  /*4ce0*/  IADD3 R14, P6, R23, R202.reuse, RZ ;  /* 0x000000ca170e7210 */ /* 0x080fe20007fde0ff */
[----:B------:R2:W-:Y:S01]  /*4cf0*/  STL.64 [R1+0x338], R10 ;  /* 0x0003380a01007387 */ /* 0x0005e20000100a00 */
[C---:B------:R-:W-:Y:S02]  /*4d00*/  LEA.HI.X.SX32 R221, R135.reuse, R203, 0x1, P2 ;  /* 0x000000cb87dd7211 */ /* 0x040fe400010f0eff */
[----:B0-----:R-:W-:-:S02]  /*4d10*/  IADD3 R16, P1, R135, R202, RZ ;  /* 0x000000ca87107210 */ /* 0x001fc40007f3e0ff */
[----:B------:R-:W-:Y:S02]  /*4d20*/  CS2R R134, SRZ ;  /* 0x0000000000867805 */ /* 0x000fe4000001ff00 */
[-C--:B------:R-:W-:Y:S02]  /*4d30*/  IADD3 R18, P2, R141, R202.reuse, RZ ;  /* 0x000000ca8d127210 */ /* 0x080fe40007f5e0ff */
[-C--:B------:R-:W-:Y:S02]  /*4d40*/  LEA.HI.X.SX32 R17, R140, R203.reuse, 0x1, P1 ;  /* 0x000000cb8c117211 */ /* 0x080fe400008f0eff */
[----:B------:R-:W-:Y:S02]  /*4d50*/  IADD3 R218, P0, R21, R202, RZ ;  /* 0x000000ca15da7210 */ /* 0x000fe40007f1e0ff */
[-C--:B------:R-:W-:Y:S01]  /*4d60*/  LEA.HI.X.SX32 R19, R139, R203.reuse, 0x1, P2 ;  /* 0x000000cb8b137211 */ /* 0x080fe200010f0eff */
[----:B------:R0:W-:Y:S01]  /*4d70*/  STL.64 [R1+0x330], R16 ;  /* 0x0003301001007387 */ /* 0x0001e20000100a00 */
[----:B------:R-:W-:-:S02]  /*4d80*/  LEA.HI.X.SX32 R15, R151, R203, 0x1, P6 ;  /* 0x000000cb970f7211 */ /* 0x000fc400030f0eff */
[-C--:B------:R-:W-:Y:S01]  /*4d90*/  LEA.HI.X.SX32 R219, R142, R203.reuse, 0x1, P0 ;  /* 0x000000cb8edb7211 */ /* 0x080fe200000f0eff */
[----:B------:R-:W-:Y:S01]  /*4da0*/  STL.64 [R1+0x2a0], R222 ;  /* 0x0002a0de01007387 */ /* 0x000fe20000100a00 */
[-C--:B-1----:R-:W-:Y:S02]  /*4db0*/  IADD3 R216, P5, R136, R202.reuse, RZ ;  /* 0x000000ca88d87210 */ /* 0x082fe40007fbe0ff */
[-C--:B--2---:R-:W-:Y:S01]  /*4dc0*/  IADD3 R10, P4, R137, R202.reuse, RZ ;  /* 0x000000ca890a7210 */ /* 0x084fe20007f9e0ff */
[----:B------:R1:W-:Y:S01]  /*4dd0*/  STL.64 [R1+0x290], R12 ;  /* 0x0002900c01007387 */ /* 0x0003e20000100a00 */
[----:B------:R-:W-:Y:S02]  /*4de0*/  LEA.HI.X.SX32 R217, R146, R203, 0x1, P5 ;  /* 0x000000cb92d97211 */ /* 0x000fe400028f0eff */
[----:B------:R-:W-:Y:S02]  /*4df0*/  CS2R R136, SRZ ;  /* 0x0000000000887805 */ /* 0x000fe4000001ff00 */
[-C--:B------:R-:W-:Y:S01]  /*4e00*/  IADD3 R20, P5, R152, R202.reuse, RZ ;  /* 0x000000ca98147210 */ /* 0x080fe20007fbe0ff */
[----:B------:R-:W-:Y:S01]  /*4e10*/  STL.64 [R1+0x298], R220 ;  /* 0x000298dc01007387 */ /* 0x000fe20000100a00 */
[----:B0-----:R-:W-:-:S02]  /*4e20*/  IADD3 R16, P1, R139, R202, RZ ;  /* 0x000000ca8b107210 */ /* 0x001fc40007f3e0ff */
[----:B------:R-:W-:Y:S02]  /*4e30*/  CS2R R138, SRZ ;  /* 0x00000000008a7805 */ /* 0x000fe4000001ff00 */
[-C--:B------:R-:W-:Y:S02]  /*4e40*/  LEA.HI.X.SX32 R11, R155, R203.reuse, 0x1, P4 ;  /* 0x000000cb9b0b7211 */ /* 0x080fe400020f0eff */
[-C--:B------:R-:W-:Y:S02]  /*4e50*/  LEA.HI.X.SX32 R17, R145, R203.reuse, 0x1, P1 ;  /* 0x000000cb91117211 */ /* 0x080fe400008f0eff */
[----:B------:R-:W-:Y:S02]  /*4e60*/  LEA.HI.X.SX32 R21, R149, R203, 0x1, P5 ;  /* 0x000000cb95157211 */ /* 0x000fe400028f0eff */
[-C--:B-1----:R-:W-:Y:S01]  /*4e70*/  IADD3 R12, P3, R142, R202.reuse, RZ ;  /* 0x000000ca8e0c7210 */ /* 0x082fe20007f7e0ff */
[----:B------:R0:W-:Y:S01]  /*4e80*/  STL.64 [R1+0x3a0], R16 ;  /* 0x0003a01001007387 */ /* 0x0001e20000100a00 */
[----:B------:R-:W-:-:S02]  /*4e90*/  IADD3 R22, P2, R147, R202, RZ ;  /* 0x000000ca93167210 */ /* 0x000fc40007f5e0ff */
[----:B------:R-:W-:Y:S02]  /*4ea0*/  CS2R R142, SRZ ;  /* 0x00000000008e7805 */ /* 0x000fe4000001ff00 */
[-C--:B------:R-:W-:Y:S02]  /*4eb0*/  LEA.HI.X.SX32 R13, R141, R203.reuse, 0x1, P3 ;  /* 0x000000cb8d0d7211 */ /* 0x080fe400018f0eff */
[----:B------:R-:W-:Y:S02]  /*4ec0*/  CS2R R140, SRZ ;  /* 0x00000000008c7805 */ /* 0x000fe4000001ff00 */
[----:B------:R-:W-:Y:S02]  /*4ed0*/  LEA.HI.X.SX32 R23, R162, R203, 0x1, P2 ;  /* 0x000000cba2177211 */ /* 0x000fe400010f0eff */
[C---:B------:R-:W-:Y:S01]  /*4ee0*/  LOP3.LUT R9, R0.reuse, 0x10, RZ, 0x3c, !PT ;  /* 0x0000001000097812 */ /* 0x040fe200078e3cff */
[----:B------:R1:W-:Y:S01]  /*4ef0*/  STL.64 [R1+0x328], R12 ;  /* 0x0003280c01007387 */ /* 0x0003e20000100a00 */
[----:B------:R-:W-:-:S02]  /*4f00*/  LOP3.LUT R9, R0, 0x40, RZ, 0x3c, !PT ;  /* 0x0000004000097812 */ /* 0x000fc400078e3cff */
[----:B------:R-:W-:Y:S01]  /*4f10*/  LOP3.LUT R9, R0, 0x70, RZ, 0x3c, !PT ;  /* 0x0000007000097812 */ /* 0x000fe200078e3cff */
[----:B------:R2:W-:Y:S01]  /*4f20*/  STL.64 [R1+0x378], R18 ;  /* 0x0003781201007387 */ /* 0x0005e20000100a00 */
[-C--:B0-----:R-:W-:Y:S02]  /*4f30*/  IADD3 R16, P1, R144, R202.reuse, RZ ;  /* 0x000000ca90107210 */ /* 0x081fe40007f3e0ff */
[----:B------:R-:W-:Y:S01]  /*4f40*/  CS2R R144, SRZ ;  /* 0x0000000000907805 */ /* 0x000fe2000001ff00 */
[----:B------:R0:W-:Y:S01]  /*4f50*/  STL.64 [R1+0x280], R14 ;  /* 0x0002800e01007387 */ /* 0x0001e20000100a00 */
[----:B------:R-:W-:Y:S02]  /*4f60*/  LEA.HI.X.SX32 R17, R152, R203, 0x1, P1 ;  /* 0x000000cb98117211 */ /* 0x000fe400008f0eff */
[----:B-1----:R-:W-:Y:S01]  /*4f70*/  IADD3 R12, P3, R146, R202, RZ ;  /* 0x000000ca920c7210 */ /* 0x002fe20007f7e0ff */
[----:B------:R-:W-:Y:S01]  /*4f80*/  STL.64 [R1+0x288], R218 ;  /* 0x000288da01007387 */ /* 0x000fe20000100a00 */
[----:B------:R-:W-:-:S02]  /*4f90*/  CS2R R146, SRZ ;  /* 0x0000000000927805 */ /* 0x000fc4000001ff00 */
[-C--:B------:R-:W-:Y:S02]  /*4fa0*/  LEA.HI.X.SX32 R13, R153, R203.reuse, 0x1, P3 ;  /* 0x000000cb990d7211 */ /* 0x080fe400018f0eff */
[-C--:B--2---:R-:W-:Y:S02]  /*4fb0*/  IADD3 R18, P0, R148, R202.reuse, RZ ;  /* 0x000000ca94127210 */ /* 0x084fe40007f1e0ff */
[-C--:B0-----:R-:W-:Y:S01]  /*4fc0*/  IADD3 R14, P6, R150, R202.reuse, RZ ;  /* 0x000000ca960e7210 */ /* 0x081fe20007fde0ff */
[----:B------:R0:W-:Y:S01]  /*4fd0*/  STL.64 [R1+0x320], R12 ;  /* 0x0003200c01007387 */ /* 0x0001e20000100a00 */
[-C--:B------:R-:W-:Y:S02]  /*4fe0*/  LEA.HI.X.SX32 R19, R156, R203.reuse, 0x1, P0 ;  /* 0x000000cb9c137211 */ /* 0x080fe400000f0eff */
[----:B------:R-:W-:Y:S02]  /*4ff0*/  CS2R R150, SRZ ;  /* 0x0000000000967805 */ /* 0x000fe4000001ff00 */
[----:B------:R-:W-:Y:S01]  /*5000*/  LEA.HI.X.SX32 R15, R167, R203, 0x1, P6 ;  /* 0x000000cba70f7211 */ /* 0x000fe200030f0eff */
[----:B------:R1:W-:Y:S04]  /*5010*/  STL.64 [R1+0x270], R10 ;  /* 0x0002700a01007387 */ /* 0x0003e80000100a00 */
[----:B------:R-:W-:Y:S01]  /*5020*/  STL.64 [R1+0x278], R216 ;  /* 0x000278d801007387 */ /* 0x000fe20000100a00 */
[----:B0-----:R-:W-:-:S02]  /*5030*/  IADD3 R12, P3, R149, R202, RZ ;  /* 0x000000ca950c7210 */ /* 0x001fc40007f7e0ff */
[----:B------:R-:W-:Y:S02]  /*5040*/  CS2R R148, SRZ ;  /* 0x0000000000947805 */ /* 0x000fe4000001ff00 */
[----:B------:R-:W-:Y:S02]  /*5050*/  LEA.HI.X.SX32 R13, R158, R203, 0x1, P3 ;  /* 0x000000cb9e0d7211 */ /* 0x000fe400018f0eff */
[----:B-1----:R-:W-:-:S03]  /*5060*/  IADD3 R10, P4, R154, R202, RZ ;  /* 0x000000ca9a0a7210 */ /* 0x002fc60007f9e0ff */
[----:B------:R0:W-:Y:S01]  /*5070*/  STL.64 [R1+0x370], R12 ;  /* 0x0003700c01007387 */ /* 0x0001e20000100a00 */
[----:B------:R-:W-:-:S03]  /*5080*/  LEA.HI.X.SX32 R11, R166, R203, 0x1, P4 ;  /* 0x000000cba60b7211 */ /* 0x000fc600020f0eff */
[----:B------:R1:W-:Y:S04]  /*5090*/  STL.64 [R1+0x318], R20 ;  /* 0x0003181401007387 */ /* 0x0003e80000100a00 */
[----:B------:R2:W-:Y:S04]  /*50a0*/  STL.64 [R1+0x268], R16 ;  /* 0x0002681001007387 */ /* 0x0005e80000100a00 */
[----:B------:R3:W-:Y:S01]  /*50b0*/  STL.64 [R1+0x260], R22 ;  /* 0x0002601601007387 */ /* 0x0007e20000100a00 */
[-C--:B0-----:R-:W-:Y:S02]  /*50c0*/  IADD3 R12, P3, R157, R202.reuse, RZ ;  /* 0x000000ca9d0c7210 */ /* 0x081fe40007f7e0ff */
[----:B-1----:R-:W-:-:S02]  /*50d0*/  IADD3 R20, P5, R156, R202, RZ ;  /* 0x000000ca9c147210 */ /* 0x002fc40007fbe0ff */
[-C--:B------:R-:W-:Y:S02]  /*50e0*/  LEA.HI.X.SX32 R13, R176, R203.reuse, 0x1, P3 ;  /* 0x000000cbb00d7211 */ /* 0x080fe400018f0eff */
[-C--:B------:R-:W-:Y:S02]  /*50f0*/  LEA.HI.X.SX32 R21, R164, R203.reuse, 0x1, P5 ;  /* 0x000000cba4157211 */ /* 0x080fe400028f0eff */
[-C--:B--2---:R-:W-:Y:S02]  /*5100*/  IADD3 R16, P1, R159, R202.reuse, RZ ;  /* 0x000000ca9f107210 */ /* 0x084fe40007f3e0ff */
[-C--:B---3--:R-:W-:Y:S01]  /*5110*/  IADD3 R22, P2, R161, R202.reuse, RZ ;  /* 0x000000caa1167210 */ /* 0x088fe20007f5e0ff */
[----:B------:R0:W-:Y:S01]  /*5120*/  STL.64 [R1+0x310], R20 ;  /* 0x0003101401007387 */ /* 0x0001e20000100a00 */
[-C--:B------:R-:W-:Y:S02]  /*5130*/  LEA.HI.X.SX32 R17, R170, R203.reuse, 0x1, P1 ;  /* 0x000000cbaa117211 */ /* 0x080fe400008f0eff */
[----:B------:R-:W-:Y:S01]  /*5140*/  LEA.HI.X.SX32 R23, R180, R203, 0x1, P2 ;  /* 0x000000cbb4177211 */ /* 0x000fe200010f0eff */
[----:B------:R1:W-:Y:S04]  /*5150*/  STL.64 [R1+0x258], R18 ;  /* 0x0002581201007387 */ /* 0x0003e80000100a00 */
[----:B------:R2:W-:Y:S01]  /*5160*/  STL.64 [R1+0x250], R14 ;  /* 0x0002500e01007387 */ /* 0x0005e20000100a00 */
[----:B0-----:R-:W-:-:S04]  /*5170*/  IADD3 R20, P5, R160, R202, RZ ;  /* 0x000000caa0147210 */ /* 0x001fc80007fbe0ff */
[-C--:B------:R-:W-:Y:S02]  /*5180*/  LEA.HI.X.SX32 R21, R168, R203.reuse, 0x1, P5 ;  /* 0x000000cba8157211 */ /* 0x080fe400028f0eff */
[-C--:B-1----:R-:W-:Y:S02]  /*5190*/  IADD3 R18, P0, R163, R202.reuse, RZ ;  /* 0x000000caa3127210 */ /* 0x082fe40007f1e0ff */
[----:B--2---:R-:W-:Y:S01]  /*51a0*/  IADD3 R14, P6, R165, R202, RZ ;  /* 0x000000caa50e7210 */ /* 0x004fe20007fde0ff */
[----:B------:R0:W-:Y:S01]  /*51b0*/  STL.64 [R1+0x3b0], R20 ;  /* 0x0003b01401007387 */ /* 0x0001e20000100a00 */
[-C--:B------:R-:W-:Y:S02]  /*51c0*/  LEA.HI.X.SX32 R19, R160, R203.reuse, 0x1, P0 ;  /* 0x000000cba0137211 */ /* 0x080fe400000f0eff */
[----:B------:R-:W-:-:S03]  /*51d0*/  LEA.HI.X.SX32 R15, R163, R203, 0x1, P6 ;  /* 0x000000cba30f7211 */ /* 0x000fc600030f0eff */
[----:B------:R1:W-:Y:S04]  /*51e0*/  STL.64 [R1+0x398], R18 ;  /* 0x0003981201007387 */ /* 0x0003e80000100a00 */
[----:B------:R2:W-:Y:S01]  /*51f0*/  STL.64 [R1+0x368], R14 ;  /* 0x0003680e01007387 */ /* 0x0005e20000100a00 */
[----:B0-----:R-:W-:-:S04]  /*5200*/  IADD3 R20, P5, R166, R202, RZ ;  /* 0x000000caa6147210 */ /* 0x001fc80007fbe0ff */
[----:B------:R-:W-:Y:S02]  /*5210*/  LEA.HI.X.SX32 R21, R165, R203, 0x1, P5 ;  /* 0x000000cba5157211 */ /* 0x000fe400028f0eff */
[----:B-1----:R-:W-:-:S03]  /*5220*/  IADD3 R18, P0, R169, R202, RZ ;  /* 0x000000caa9127210 */ /* 0x002fc60007f1e0ff */
[----:B------:R0:W-:Y:S01]  /*5230*/  STL.64 [R1+0x308], R20 ;  /* 0x0003081401007387 */ /* 0x0001e20000100a00 */
[----:B--2---:R-:W-:Y:S02]  /*5240*/  IADD3 R14, P6, R171, R202, RZ ;  /* 0x000000caab0e7210 */ /* 0x004fe40007fde0ff */
[-C--:B------:R-:W-:Y:S01]  /*5250*/  LEA.HI.X.SX32 R19, R174, R203.reuse, 0x1, P0 ;  /* 0x000000cbae137211 */ /* 0x080fe200000f0eff */
[----:B------:R1:W-:Y:S01]  /*5260*/  STL.64 [R1+0x248], R10 ;  /* 0x0002480a01007387 */ /* 0x0003e20000100a00 */
[----:B------:R-:W-:-:S03]  /*5270*/  LEA.HI.X.SX32 R15, R187, R203, 0x1, P6 ;  /* 0x000000cbbb0f7211 */ /* 0x000fc600030f0eff */
[----:B------:R2:W-:Y:S01]  /*5280*/  STL.64 [R1+0x240], R12 ;  /* 0x0002400c01007387 */ /* 0x0005e20000100a00 */
[----:B0-----:R-:W-:-:S04]  /*5290*/  IADD3 R20, P5, R170, R202, RZ ;  /* 0x000000caaa147210 */ /* 0x001fc80007fbe0ff */
[-C--:B------:R-:W-:Y:S02]  /*52a0*/  LEA.HI.X.SX32 R21, R177, R203.reuse, 0x1, P5 ;  /* 0x000000cbb1157211 */ /* 0x080fe400028f0eff */
[-C--:B-1----:R-:W-:Y:S02]  /*52b0*/  IADD3 R10, P4, R173, R202.reuse, RZ ;  /* 0x000000caad0a7210 */ /* 0x082fe40007f9e0ff */
[-C--:B--2---:R-:W-:Y:S01]  /*52c0*/  IADD3 R12, P3, R175, R202.reuse, RZ ;  /* 0x000000caaf0c7210 */ /* 0x084fe20007f7e0ff */
[----:B------:R0:W-:Y:S01]  /*52d0*/  STL.64 [R1+0x300], R20 ;  /* 0x0003001401007387 */ /* 0x0001e20000100a00 */
[-C--:B------:R-:W-:Y:S02]  /*52e0*/  LEA.HI.X.SX32 R11, R178, R203.reuse, 0x1, P4 ;  /* 0x000000cbb20b7211 */ /* 0x080fe400020f0eff */
[----:B------:R-:W-:Y:S01]  /*52f0*/  LEA.HI.X.SX32 R13, R190, R203, 0x1, P3 ;  /* 0x000000cbbe0d7211 */ /* 0x000fe200018f0eff */
[----:B------:R1:W-:Y:S04]  /*5300*/  STL.64 [R1+0x238], R16 ;  /* 0x0002381001007387 */ /* 0x0003e80000100a00 */
[----:B------:R2:W-:Y:S01]  /*5310*/  STL.64 [R1+0x230], R22 ;  /* 0x0002301601007387 */ /* 0x0005e20000100a00 */
[----:B0-----:R-:W-:-:S02]  /*5320*/  IADD3 R20, P5, R172, R202, RZ ;  /* 0x000000caac147210 */ /* 0x001fc40007fbe0ff */
[-C--:B-1----:R-:W-:Y:S02]  /*5330*/  IADD3 R16, P1, R174, R202.reuse, RZ ;  /* 0x000000caae107210 */ /* 0x082fe40007f3e0ff */
[-C--:B------:R-:W-:Y:S02]  /*5340*/  LEA.HI.X.SX32 R21, R182, R203.reuse, 0x1, P5 ;  /* 0x000000cbb6157211 */ /* 0x080fe400028f0eff */
[-C--:B------:R-:W-:Y:S02]  /*5350*/  LEA.HI.X.SX32 R17, R172, R203.reuse, 0x1, P1 ;  /* 0x000000cbac117211 */ /* 0x080fe400008f0eff */
[-C--:B--2---:R-:W-:Y:S01]  /*5360*/  IADD3 R22, P2, R179, R202.reuse, RZ ;  /* 0x000000cab3167210 */ /* 0x084fe20007f5e0ff */
[----:B------:R0:W-:Y:S03]  /*5370*/  STL.64 [R1+0x360], R20 ;  /* 0x0003601401007387 */ /* 0x0001e60000100a00 */
[----:B------:R-:W-:Y:S01]  /*5380*/  LEA.HI.X.SX32 R23, R188, R203, 0x1, P2 ;  /* 0x000000cbbc177211 */ /* 0x000fe200010f0eff */
[----:B------:R1:W-:Y:S04]  /*5390*/  STL.64 [R1+0x2f8], R16 ;  /* 0x0002f81001007387 */ /* 0x0003e80000100a00 */
[----:B------:R2:W-:Y:S04]  /*53a0*/  STL.64 [R1+0x228], R18 ;  /* 0x0002281201007387 */ /* 0x0005e80000100a00 */
[----:B------:R3:W-:Y:S01]  /*53b0*/  STL.64 [R1+0x220], R14 ;  /* 0x0002200e01007387 */ /* 0x0007e20000100a00 */
[----:B0-----:R-:W-:-:S02]  /*53c0*/  IADD3 R20, P5, R181, R202, RZ ;  /* 0x000000cab5147210 */ /* 0x001fc40007fbe0ff */
[-C--:B-1----:R-:W-:Y:S02]  /*53d0*/  IADD3 R16, P1, R178, R202.reuse, RZ ;  /* 0x000000cab2107210 */ /* 0x082fe40007f3e0ff */
[-C--:B------:R-:W-:Y:S02]  /*53e0*/  LEA.HI.X.SX32 R21, R199, R203.reuse, 0x1, P5 ;  /* 0x000000cbc7157211 */ /* 0x080fe400028f0eff */
[-C--:B------:R-:W-:Y:S02]  /*53f0*/  LEA.HI.X.SX32 R17, R189, R203.reuse, 0x1, P1 ;  /* 0x000000cbbd117211 */ /* 0x080fe400008f0eff */
[-C--:B--2---:R-:W-:Y:S02]  /*5400*/  IADD3 R18, P0, R184, R202.reuse, RZ ;  /* 0x000000cab8127210 */ /* 0x084fe40007f1e0ff */
[----:B---3--:R-:W-:Y:S01]  /*5410*/  IADD3 R14, P6, R186, R202, RZ ;  /* 0x000000caba0e7210 */ /* 0x008fe20007fde0ff */
[----:B------:R0:W-:Y:S01]  /*5420*/  STL.64 [R1+0x2f0], R16 ;  /* 0x0002f01001007387 */ /* 0x0001e20000100a00 */
[----:B------:R-:W-:-:S02]  /*5430*/  LEA.HI.X.SX32 R19, R191, R203, 0x1, P0 ;  /* 0x000000cbbf137211 */ /* 0x000fc400000f0eff */
[----:B------:R-:W-:Y:S01]  /*5440*/  LEA.HI.X.SX32 R15, R204, R203, 0x1, P6 ;  /* 0x000000cbcc0f7211 */ /* 0x000fe200030f0eff */
[----:B------:R1:W-:Y:S01]  /*5450*/  STL.64 [R1+0x218], R10 ;  /* 0x0002180a01007387 */ /* 0x0003e20000100a00 */
[----:B------:R-:W-:-:S03]  /*5460*/  IADD3 R184, P2, R196, R202, RZ ;  /* 0x000000cac4b87210 */ /* 0x000fc60007f5e0ff */
[----:B------:R2:W-:Y:S01]  /*5470*/  STL.64 [R1+0x210], R12 ;  /* 0x0002100c01007387 */ /* 0x0005e20000100a00 */
[-C--:B0-----:R-:W-:Y:S02]  /*5480*/  IADD3 R16, P1, R183, R202.reuse, RZ ;  /* 0x000000cab7107210 */ /* 0x081fe40007f3e0ff */
[-C--:B-1----:R-:W-:Y:S02]  /*5490*/  IADD3 R10, P4, R185, R202.reuse, RZ ;  /* 0x000000cab90a7210 */ /* 0x082fe40007f9e0ff */
[-C--:B------:R-:W-:Y:S02]  /*54a0*/  LEA.HI.X.SX32 R17, R193, R203.reuse, 0x1, P1 ;  /* 0x000000cbc1117211 */ /* 0x080fe400008f0eff */
[----:B--2---:R-:W-:Y:S02]  /*54b0*/  IADD3 R12, P3, R188, R202, RZ ;  /* 0x000000cabc0c7210 */ /* 0x004fe40007f7e0ff */
[-C--:B------:R-:W-:Y:S01]  /*54c0*/  LEA.HI.X.SX32 R11, R183, R203.reuse, 0x1, P4 ;  /* 0x000000cbb70b7211 */ /* 0x080fe200020f0eff */
[----:B------:R0:W-:Y:S01]  /*54d0*/  STL.64 [R1+0x390], R16 ;  /* 0x0003901001007387 */ /* 0x0001e20000100a00 */
[----:B------:R-:W-:-:S02]  /*54e0*/  LEA.HI.X.SX32 R13, R185, R203, 0x1, P3 ;  /* 0x000000cbb90d7211 */ /* 0x000fc400018f0eff */
[----:B------:R-:W-:Y:S01]  /*54f0*/  LEA.HI.X.SX32 R185, R206, R203, 0x1, P2 ;  /* 0x000000cbceb97211 */ /* 0x000fe200010f0eff */
[----:B------:R1:W-:Y:S04]  /*5500*/  STL.64 [R1+0x358], R10 ;  /* 0x0003580a01007387 */ /* 0x0003e80000100a00 */
[----:B------:R2:W-:Y:S04]  /*5510*/  STL.64 [R1+0x2e8], R12 ;  /* 0x0002e80c01007387 */ /* 0x0005e80000100a00 */
[----:B------:R3:W-:Y:S01]  /*5520*/  STL.64 [R1+0x208], R22 ;  /* 0x0002081601007387 */ /* 0x0007e20000100a00 */
[----:B0-----:R-:W-:-:S02]  /*5530*/  IADD3 R16, P1, R192, R202, RZ ;  /* 0x000000cac0107210 */ /* 0x001fc40007f3e0ff */
[-C--:B-1----:R-:W-:Y:S02]  /*5540*/  IADD3 R10, P4, R194, R202.reuse, RZ ;  /* 0x000000cac20a7210 */ /* 0x082fe40007f9e0ff */
[-C--:B------:R-:W-:Y:S02]  /*5550*/  LEA.HI.X.SX32 R17, R197, R203.reuse, 0x1, P1 ;  /* 0x000000cbc5117211 */ /* 0x080fe400008f0eff */
[-C--:B--2---:R-:W-:Y:S02]  /*5560*/  IADD3 R12, P3, R191, R202.reuse, RZ ;  /* 0x000000cabf0c7210 */ /* 0x084fe40007f7e0ff */
[-C--:B------:R-:W-:Y:S02]  /*5570*/  LEA.HI.X.SX32 R11, R208, R203.reuse, 0x1, P4 ;  /* 0x000000cbd00b7211 */ /* 0x080fe400020f0eff */
[----:B------:R-:W-:Y:S02]  /*5580*/  LEA.HI.X.SX32 R13, R200, R203, 0x1, P3 ;  /* 0x000000cbc80d7211 */ /* 0x000fe400018f0eff */
[----:B---3--:R-:W-:-:S03]  /*5590*/  IADD3 R22, P5, R198, R202, RZ ;  /* 0x000000cac6167210 */ /* 0x008fc60007fbe0ff */
[----:B------:R0:W-:Y:S01]  /*55a0*/  STL.64 [R1+0x2e0], R12 ;  /* 0x0002e00c01007387 */ /* 0x0001e20000100a00 */
[----:B------:R-:W-:-:S03]  /*55b0*/  LEA.HI.X.SX32 R23, R210, R203, 0x1, P5 ;  /* 0x000000cbd2177211 */ /* 0x000fc600028f0eff */
[----:B------:R-:W-:Y:S04]  /*55c0*/  STL.64 [R1+0x200], R20 ;  /* 0x0002001401007387 */ /* 0x000fe80000100a00 */
[----:B------:R1:W-:Y:S01]  /*55d0*/  STL.64 [R1+0x1f8], R18 ;  /* 0x0001f81201007387 */ /* 0x0003e20000100a00 */
[----:B0-----:R-:W-:-:S03]  /*55e0*/  IADD3 R12, P3, R195, R202, RZ ;  /* 0x000000cac30c7210 */ /* 0x001fc60007f7e0ff */
[----:B------:R0:W-:Y:S01]  /*55f0*/  STL.64 [R1+0x1f0], R14 ;  /* 0x0001f00e01007387 */ /* 0x0001e20000100a00 */
[----:B------:R-:W-:Y:S02]  /*5600*/  LEA.HI.X.SX32 R13, R205, R203, 0x1, P3 ;  /* 0x000000cbcd0d7211 */ /* 0x000fe400018f0eff */
[----:B-1----:R-:W-:-:S03]  /*5610*/  IADD3 R18, P0, R197, R202, RZ ;  /* 0x000000cac5127210 */ /* 0x002fc60007f1e0ff */
[----:B------:R1:W-:Y:S01]  /*5620*/  STL.64 [R1+0x350], R12 ;  /* 0x0003500c01007387 */ /* 0x0003e20000100a00 */
[-C--:B------:R-:W-:Y:S02]  /*5630*/  LEA.HI.X.SX32 R19, R195, R203.reuse, 0x1, P0 ;  /* 0x000000cbc3137211 */ /* 0x080fe400000f0eff */
[-C--:B0-----:R-:W-:Y:S02]  /*5640*/  IADD3 R14, P6, R206, R202.reuse, RZ ;  /* 0x000000cace0e7210 */ /* 0x081fe40007fde0ff */
[-C--:B------:R-:W-:Y:S01]  /*5650*/  LEA R20, P0, R201, R202.reuse, 0x2 ;  /* 0x000000cac9147211 */ /* 0x080fe200078010ff */
[----:B------:R0:W-:Y:S01]  /*5660*/  STL.64 [R1+0x2d8], R18 ;  /* 0x0002d81201007387 */ /* 0x0001e20000100a00 */
[-C--:B------:R-:W-:Y:S02]  /*5670*/  LEA.HI.X.SX32 R15, R209, R203.reuse, 0x1, P6 ;  /* 0x000000cbd10f7211 */ /* 0x080fe400030f0eff */
[C---:B------:R-:W-:Y:S01]  /*5680*/  LEA.HI.X.SX32 R21, R207.reuse, R203, 0x1, P0 ;  /* 0x000000cbcf157211 */ /* 0x040fe200000f0eff */
[----:B------:R2:W-:Y:S01]  /*5690*/  STL.64 [R1+0x1e8], R16 ;  /* 0x0001e81001007387 */ /* 0x0005e20000100a00 */
[----:B-1----:R-:W-:-:S03]  /*56a0*/  IADD3 R12, P3, R207, R202, RZ ;  /* 0x000000cacf0c7210 */ /* 0x002fc60007f7e0ff */
[----:B------:R1:W-:Y:S01]  /*56b0*/  STL.64 [R1+0x1e0], R10 ;  /* 0x0001e00a01007387 */ /* 0x0003e20000100a00 */
[C---:B------:R-:W-:Y:S02]  /*56c0*/  LEA.HI.X.SX32 R13, R201.reuse, R203, 0x1, P3 ;  /* 0x000000cbc90d7211 */ /* 0x040fe400018f0eff */
[CC--:B0-----:R-:W-:Y:S01]  /*56d0*/  LEA R18, P1, R201.reuse, R202.reuse, 0x3 ;  /* 0x000000cac9127211 */ /* 0x0c1fe200078218ff */
[----:B------:R0:W-:Y:S01]  /*56e0*/  STL.64 [R1+0x2d0], R14 ;  /* 0x0002d00e01007387 */ /* 0x0001e20000100a00 */
[----:B--2---:R-:W-:-:S03]  /*56f0*/  LEA R16, P4, R201, R202, 0x4 ;  /* 0x000000cac9107211 */ /* 0x004fc600078820ff */
[----:B------:R-:W-:Y:S01]  /*5700*/  STL.64 [R1+0x1d8], R184 ;  /* 0x0001d8b801007387 */ /* 0x000fe20000100a00 */
[-C--:B------:R-:W-:Y:S02]  /*5710*/  LEA.HI.X.SX32 R19, R214, R203.reuse, 0x1, P1 ;  /* 0x000000cbd6137211 */ /* 0x080fe400008f0eff */
[-C--:B-1----:R-:W-:Y:S01]  /*5720*/  LEA R10, P2, R201, R202.reuse, 0x6 ;  /* 0x000000cac90a7211 */ /* 0x082fe200078430ff */
[----:B------:R-:W-:Y:S01]  /*5730*/  STL.64 [R1+0x1d0], R22 ;  /* 0x0001d01601007387 */ /* 0x000fe20000100a00 */
[-C--:B------:R-:W-:Y:S02]  /*5740*/  LEA.HI.X.SX32 R17, R213, R203.reuse, 0x1, P4 ;  /* 0x000000cbd5117211 */ /* 0x080fe400020f0eff */
[----:B------:R-:W-:Y:S01]  /*5750*/  LEA.HI.X.SX32 R11, R211, R203, 0x1, P2 ;  /* 0x000000cbd30b7211 */ /* 0x000fe200010f0eff */
[----:B------:R-:W-:Y:S01]  /*5760*/  STL.64 [R1+0x3b8], R20 ;  /* 0x0003b81401007387 */ /* 0x000fe20000100a00 */
[----:B0-----:R-:W-:-:S03]  /*5770*/  LEA R14, P6, R201, R202, 0x5 ;  /* 0x000000cac90e7211 */ /* 0x001fc600078c28ff */
[----:B------:R-:W-:Y:S01]  /*5780*/  STL.64 [R1+0x3a8], R18 ;  /* 0x0003a81201007387 */ /* 0x000fe20000100a00 */
[----:B------:R-:W-:-:S03]  /*5790*/  LEA.HI.X.SX32 R15, R212, R203, 0x1, P6 ;  /* 0x000000cbd40f7211 */ /* 0x000fc600030f0eff */
[----:B------:R-:W-:Y:S04]  /*57a0*/  STL.64 [R1+0x388], R16 ;  /* 0x0003881001007387 */ /* 0x000fe80000100a00 */
[----:B------:R-:W-:Y:S04]  /*57b0*/  STL.64 [R1+0x348], R14 ;  /* 0x0003480e01007387 */ /* 0x000fe80000100a00 */
[----:B------:R0:W-:Y:S04]  /*57c0*/  STL.64 [R1+0x2c8], R10 ;  /* 0x0002c80a01007387 */ /* 0x0001e80000100a00 */
[----:B------:R1:W-:Y:S01]  /*57d0*/  STL.64 [R1+0x3c0], R12 ;  /* 0x0003c00c01007387 */ /* 0x0003e20000100a00 */
[----:B0-----:R-:W-:-:S02]  /*57e0*/  LOP3.LUT R11, R0, 0x20, RZ, 0x3c, !PT ;  /* 0x00000020000b7812 */ /* 0x001fc400078e3cff */
[C---:B------:R-:W-:Y:S02]  /*57f0*/  LOP3.LUT R10, R0.reuse, 0x30, RZ, 0x3c, !PT ;  /* 0x00000030000a7812 */ /* 0x040fe400078e3cff */
[C---:B------:R-:W-:Y:S02]  /*5800*/  LOP3.LUT R11, R0.reuse, 0x50, RZ, 0x3c, !PT ;  /* 0x00000050000b7812 */ /* 0x040fe400078e3cff */
[----:B-1----:R-:W-:-:S07]  /*5810*/  LOP3.LUT R10, R0, 0x60, RZ, 0x3c, !PT ;  /* 0x00000060000a7812 */ /* 0x002fce00078e3cff */
.L_x_1:
[----:B------:R-:W2:Y:S04]  /*5820*/  LDL.64 R16, [R1+0x3c0] ;  /* 0x0003c00001107983 */ /* 0x000ea80000100a00 */
[----:B------:R-:W3:Y:S04]  /*5830*/  LDL.64 R20, [R1+0x3b8] ;  /* 0x0003b80001147983 */ /* 0x000ee80000100a00 */
[----:B------:R-:W4:Y:S04]  /*5840*/  LDL.64 R184, [R1+0x3a0] ;  /* 0x0003a00001b87983 */ /* 0x000f280000100a00 */
[----:B------:R-:W5:Y:S04]  /*5850*/  LDL.64 R186, [R1+0x398] ;  /* 0x0003980001ba7983 */ /* 0x000f680000100a00 */
[----:B------:R-:W4:Y:S04]  /*5860*/  LDL.64 R206, [R1+0x3a8] ;  /* 0x0003a80001ce7983 */ /* 0x000f280000100a00 */
        /* <DEDUP_REMOVED lines=9> */
[----:B------:R-:W4:Y:S01]  /*5900*/  LDL.64 R208, [R1+0x338] ;  /* 0x0003380001d07983 */ /* 0x000f220000100a00 */
[----:B------:R-:W-:-:S03]  /*5910*/  IMAD.WIDE R22, R3, 0x2, R202 ;  /* 0x0000000203167825 */ /* 0x000fc600078e02ca */
[----:B------:R-:W4:Y:S04]  /*5920*/  LDL.64 R212, [R1+0x350] ;  /* 0x0003500001d47983 */ /* 0x000f280000100a00 */
[----:B------:R-:W4:Y:S04]  /*5930*/  LDG.E.U16 R15, desc[UR6][R22.64] ;  /* 0x00000006160f7981 */ /* 0x000f28000c1e1500 */
        /* <DEDUP_REMOVED lines=8> */
[----:B------:R-:W-:Y:S01]  /*59c0*/  USHF.L.U32 UR8, UR61, 0x9, URZ ;  /* 0x000000093d087899 */ /* 0x000fe2000800063f */
[----:B------:R-:W-:Y:S01]  /*59d0*/  UMOV UR9, 0x40000040 ;  /* 0x4000004000097882 */ /* 0x000fe20000000000 */
[----:B------:R-:W-:Y:S01]  /*59e0*/  MOV R13, UR51 ;  /* 0x00000033000d7c02 */ /* 0x000fe20008000f00 */
[----:B------:R-:W4:Y:S01]  /*59f0*/  LDL.64 R240, [R1+0xb0] ;  /* 0x0000b00001f07983 */ /* 0x000f220000100a00 */
[----:B------:R-:W-:-:S02]  /*5a00*/  MOV R14, UR50 ;  /* 0x00000032000e7c02 */ /* 0x000fc40008000f00 */
[----:B------:R-:W-:Y:S01]  /*5a10*/  MOV R11, UR55 ;  /* 0x00000037000b7c02 */ /* 0x000fe20008000f00 */
[----:B------:R-:W4:Y:S01]  /*5a20*/  LDL.64 R236, [R1+0xa8] ;  /* 0x0000a80001ec7983 */ /* 0x000f220000100a00 */
[----:B------:R-:W-:Y:S02]  /*5a30*/  MOV R12, UR54 ;  /* 0x00000036000c7c02 */ /* 0x000fe40008000f00 */
[----:B------:R-:W-:Y:S01]  /*5a40*/  MOV R9, UR59 ;  /* 0x0000003b00097c02 */ /* 0x000fe20008000f00 */
[----:B------:R-:W4:Y:S01]  /*5a50*/  LDL.64 R248, [R1+0x78] ;  /* 0x0000780001f87983 */ /* 0x000f220000100a00 */
[----:B------:R-:W-:-:S03]  /*5a60*/  MOV R10, UR58 ;  /* 0x0000003a000a7c02 */ /* 0x000fc60008000f00 */
[----:B------:R-:W4:Y:S01]  /*5a70*/  LDL.64 R244, [R1+0x58] ;  /* 0x0000580001f47983 */ /* 0x000f220000100a00 */
[----:B--2---:R-:W-:-:S04]  /*5a80*/  IMAD.WIDE R16, R3, 0x2, R16 ;  /* 0x0000000203107825 */ /* 0x004fc800078e0210 */
[C---:B---3--:R-:W-:Y:S02]  /*5a90*/  IMAD.WIDE R20, R3.reuse, 0x2, R20 ;  /* 0x0000000203147825 */ /* 0x048fe400078e0214 */
[----:B------:R-:W2:Y:S04]  /*5aa0*/  LDG.E.U16 R16, desc[UR6][R16.64] ;  /* 0x0000000610107981 */ /* 0x000ea8000c1e1500 */
[----:B------:R4:W3:Y:S01]  /*5ab0*/  LDG.E.U16 R17, desc[UR6][R20.64] ;  /* 0x0000000614117981 */ /* 0x0008e2000c1e1500 */
[----:B-----5:R-:W-:-:S03]  /*5ac0*/  IMAD.WIDE R154, R3, 0x2, R186 ;  /* 0x00000002039a7825 */ /* 0x020fc600078e02ba */
[----:B------:R-:W5:Y:S01]  /*5ad0*/  LDL.64 R186, [R1+0x348] ;  /* 0x0003480001ba7983 */ /* 0x000f620000100a00 */
[----:B----4-:R-:W-:-:S03]  /*5ae0*/  IMAD.WIDE R20, R3, 0x2, R184 ;  /* 0x0000000203147825 */ /* 0x010fc600078e02b8 */
[----:B------:R-:W4:Y:S01]  /*5af0*/  LDL.64 R184, [R1+0x358] ;  /* 0x0003580001b87983 */ /* 0x000f220000100a00 */
[----:B------:R-:W-:-:S03]  /*5b00*/  IMAD.WIDE R156, R3, 0x2, R206 ;  /* 0x00000002039c7825 */ /* 0x000fc600078e02ce */
[----:B------:R-:W2:Y:S01]  /*5b10*/  LDL.64 R206, [R1+0x330] ;  /* 0x0003300001ce7983 */ /* 0x000ea20000100a00 */
[----:B------:R-:W-:-:S03]  /*5b20*/  IMAD.WIDE R152, R3, 0x2, R192 ;  /* 0x0000000203987825 */ /* 0x000fc600078e02c0 */
[----:B------:R-:W3:Y:S01]  /*5b30*/  LDL.64 R192, [R1+0x320] ;  /* 0x0003200001c07983 */ /* 0x000ee20000100a00 */
[----:B------:R-:W-:-:S03]  /*5b40*/  IMAD.WIDE R22, R3, 0x2, R204 ;  /* 0x0000000203167825 */ /* 0x000fc600078e02cc */
[----:B------:R-:W3:Y:S04]  /*5b50*/  LDL.64 R204, [R1+0x328] ;  /* 0x0003280001cc7983 */ /* 0x000ee80000100a00 */
[----:B------:R-:W3:Y:S01]  /*5b60*/  LDG.E.U16 R22, desc[UR6][R22.64] ;  /* 0x0000000616167981 */ /* 0x000ee2000c1e1500 */
[----:B------:R-:W-:-:S03]  /*5b70*/  IMAD.WIDE R18, R3, 0x2, R18 ;  /* 0x0000000203127825 */ /* 0x000fc600078e0212 */
[----:B------:R-:W3:Y:S01]  /*5b80*/  LDG.E.U16 R20, desc[UR6][R20.64] ;  /* 0x0000000614147981 */ /* 0x000ee2000c1e1500 */
[----:B------:R-:W-:-:S03]  /*5b90*/  IMAD.WIDE R160, R3, 0x2, R196 ;  /* 0x0000000203a07825 */ /* 0x000fc600078e02c4 */
[----:B------:R-:W3:Y:S04]  /*5ba0*/  LDG.E.U16 R18, desc[UR6][R18.64] ;  /* 0x0000000612127981 */ /* 0x000ee8000c1e1500 */
[----:B------:R0:W3:Y:S01]  /*5bb0*/  LDG.E.U16 R23, desc[UR6][R152.64] ;  /* 0x0000000698177981 */ /* 0x0000e2000c1e1500 */
[----:B------:R-:W-:-:S03]  /*5bc0*/  IMAD.WIDE R158, R3, 0x2, R190 ;  /* 0x00000002039e7825 */ /* 0x000fc600078e02be */
[----:B------:R1:W3:Y:S04]  /*5bd0*/  LDG.E.U16 R21, desc[UR6][R154.64] ;  /* 0x000000069a157981 */ /* 0x0002e8000c1e1500 */
[----:B------:R1:W3:Y:S01]  /*5be0*/  LDG.E.U16 R19, desc[UR6][R156.64] ;  /* 0x000000069c137981 */ /* 0x0002e2000c1e1500 */
[----:B0-----:R-:W-:-:S03]  /*5bf0*/  IMAD.WIDE R152, R3, 0x2, R198 ;  /* 0x0000000203987825 */ /* 0x001fc600078e02c6 */
[----:B------:R-:W3:Y:S01]  /*5c00*/  LDL.64 R198, [R1+0x318] ;  /* 0x0003180001c67983 */ /* 0x000ee20000100a00 */
[----:B-1----:R-:W-:-:S03]  /*5c10*/  IMAD.WIDE R154, R3, 0x2, R194 ;  /* 0x00000002039a7825 */ /* 0x002fc600078e02c2 */
[----:B------:R-:W3:Y:S01]  /*5c20*/  LDG.E.U16 R152, desc[UR6][R152.64] ;  /* 0x0000000698987981 */ /* 0x000ee2000c1e1500 */
[----:B------:R-:W-:-:S03]  /*5c30*/  IMAD.WIDE R156, R3, 0x2, R188 ;  /* 0x00000002039c7825 */ /* 0x000fc600078e02bc */
[----:B------:R-:W3:Y:S01]  /*5c40*/  LDL.64 R188, [R1+0x2f8] ;  /* 0x0002f80001bc7983 */ /* 0x000ee20000100a00 */
[----:B------:R-:W-:-:S03]  /*5c50*/  IMAD.WIDE R162, R3, 0x2, R208 ;  /* 0x0000000203a27825 */ /* 0x000fc600078e02d0 */
[----:B------:R-:W3:Y:S04]  /*5c60*/  LDL.64 R190, [R1+0x300] ;  /* 0x0003000001be7983 */ /* 0x000ee80000100a00 */
[----:B------:R0:W3:Y:S04]  /*5c70*/  LDG.E.U16 R153, desc[UR6][R160.64] ;  /* 0x00000006a0997981 */ /* 0x0000e8000c1e1500 */
[----:B------:R-:W3:Y:S04]  /*5c80*/  LDL.64 R196, [R1+0x310] ;  /* 0x0003100001c47983 */ /* 0x000ee80000100a00 */
[----:B------:R-:W3:Y:S01]  /*5c90*/  LDG.E.U16 R154, desc[UR6][R154.64] ;  /* 0x000000069a9a7981 */ /* 0x000ee2000c1e1500 */
[----:B0-----:R-:W-:-:S03]  /*5ca0*/  IMAD.WIDE R160, R3, 0x2, R210 ;  /* 0x0000000203a07825 */ /* 0x001fc600078e02d2 */
[----:B------:R-:W3:Y:S04]  /*5cb0*/  LDL.64 R194, [R1+0x308] ;  /* 0x0003080001c27983 */ /* 0x000ee80000100a00 */
[----:B------:R-:W3:Y:S04]  /*5cc0*/  LDG.E.U16 R160, desc[UR6][R160.64] ;  /* 0x00000006a0a07981 */ /* 0x000ee8000c1e1500 */
[----:B------:R0:W3:Y:S04]  /*5cd0*/  LDG.E.U16 R155, desc[UR6][R158.64] ;  /* 0x000000069e9b7981 */ /* 0x0000e8000c1e1500 */
[----:B------:R-:W3:Y:S04]  /*5ce0*/  LDL.64 R210, [R1+0x2c8] ;  /* 0x0002c80001d27983 */ /* 0x000ee80000100a00 */
[----:B------:R2:W3:Y:S01]  /*5cf0*/  LDG.E.U16 R161, desc[UR6][R162.64] ;  /* 0x00000006a2a17981 */ /* 0x0004e2000c1e1500 */
[----:B0-----:R-:W-:-:S03]  /*5d00*/  IMAD.WIDE R158, R3, 0x2, R212 ;  /* 0x00000002039e7825 */ /* 0x001fc600078e02d4 */
[----:B------:R-:W3:Y:S04]  /*5d10*/  LDL.64 R212, [R1+0x2e0] ;  /* 0x0002e00001d47983 */ /* 0x000ee80000100a00 */
[----:B------:R-:W3:Y:S04]  /*5d20*/  LDG.E.U16 R158, desc[UR6][R158.64] ;  /* 0x000000069e9e7981 */ /* 0x000ee8000c1e1500 */
[----:B------:R-:W3:Y:S04]  /*5d30*/  LDG.E.U16 R156, desc[UR6][R156.64] ;  /* 0x000000069c9c7981 */ /* 0x000ee8000c1e1500 */
[----:B------:R-:W3:Y:S01]  /*5d40*/  LDL.64 R208, [R1+0x248] ;  /* 0x0002480001d07983 */ /* 0x000ee20000100a00 */
[----:B-----5:R-:W-:-:S03]  /*5d50*/  IMAD.WIDE R164, R3, 0x2, R186 ;  /* 0x0000000203a47825 */ /* 0x020fc600078e02ba */
[----:B------:R-:W5:Y:S04]  /*5d60*/  LDL.64 R186, [R1+0x2e8] ;  /* 0x0002e80001ba7983 */ /* 0x000f680000100a00 */
[----:B------:R3:W5:Y:S01]  /*5d70*/  LDG.E.U16 R159, desc[UR6][R164.64] ;  /* 0x00000006a49f7981 */ /* 0x000762000c1e1500 */
[----:B----4-:R-:W-:-:S03]  /*5d80*/  IMAD.WIDE R166, R3, 0x2, R184 ;  /* 0x0000000203a67825 */ /* 0x010fc600078e02b8 */
[----:B------:R-:W4:Y:S01]  /*5d90*/  LDL.64 R184, [R1+0x2f0] ;  /* 0x0002f00001b87983 */ /* 0x000f220000100a00 */
[----:B--2---:R-:W-:-:S03]  /*5da0*/  IMAD.WIDE R162, R3, 0x2, R206 ;  /* 0x0000000203a27825 */ /* 0x004fc600078e02ce */
[----:B------:R-:W2:Y:S01]  /*5db0*/  LDL.64 R206, [R1+0x2b8] ;  /* 0x0002b80001ce7983 */ /* 0x000ea20000100a00 */
[----:B---3--:R-:W-:-:S03]  /*5dc0*/  IMAD.WIDE R164, R3, 0x2, R192 ;  /* 0x0000000203a47825 */ /* 0x008fc600078e02c0 */
[----:B------:R-:W3:Y:S01]  /*5dd0*/  LDL.64 R192, [R1+0x2c0] ;  /* 0x0002c00001c07983 */ /* 0x000ee20000100a00 */
[----:B------:R-:W-:-:S03]  /*5de0*/  IMAD.WIDE R170, R3, 0x2, R204 ;  /* 0x0000000203aa7825 */ /* 0x000fc600078e02cc */
[----:B------:R-:W3:Y:S04]  /*5df0*/  LDL.64 R204, [R1+0x2b0] ;  /* 0x0002b00001cc7983 */ /* 0x000ee80000100a00 */
[----:B------:R-:W3:Y:S04]  /*5e00*/  LDG.E.U16 R164, desc[UR6][R164.64] ;  /* 0x00000006a4a47981 */ /* 0x000ee8000c1e1500 */
[----:B------:R-:W3:Y:S04]  /*5e10*/  LDG.E.U16 R162, desc[UR6][R162.64] ;  /* 0x00000006a2a27981 */ /* 0x000ee8000c1e1500 */
[----:B------:R-:W3:Y:S04]  /*5e20*/  LDG.E.U16 R157, desc[UR6][R166.64] ;  /* 0x00000006a69d7981 */ /* 0x000ee8000c1e1500 */
[----:B------:R-:W3:Y:S01]  /*5e30*/  LDG.E.U16 R163, desc[UR6][R170.64] ;  /* 0x00000006aaa37981 */ /* 0x000ee2000c1e1500 */
[----:B------:R-:W-:-:S03]  /*5e40*/  IMAD.WIDE R168, R3, 0x2, R198 ;  /* 0x0000000203a87825 */ /* 0x000fc600078e02c6 */
[----:B------:R-:W3:Y:S04]  /*5e50*/  LDL.64 R198, [R1+0x2a8] ;  /* 0x0002a80001c67983 */ /* 0x000ee80000100a00 */
[----:B------:R0:W3:Y:S01]  /*5e60*/  LDG.E.U16 R165, desc[UR6][R168.64] ;  /* 0x00000006a8a57981 */ /* 0x0000e2000c1e1500 */
[----:B------:R-:W-:-:S03]  /*5e70*/  IMAD.WIDE R174, R3, 0x2, R188 ;  /* 0x0000000203ae7825 */ /* 0x000fc600078e02bc */
[----:B------:R-:W3:Y:S01]  /*5e80*/  LDL.64 R188, [R1+0x288] ;  /* 0x0002880001bc7983 */ /* 0x000ee20000100a00 */
[----:B0-----:R-:W-:-:S03]  /*5e90*/  IMAD.WIDE R168, R3, 0x2, R190 ;  /* 0x0000000203a87825 */ /* 0x001fc600078e02be */
[----:B------:R-:W3:Y:S01]  /*5ea0*/  LDL.64 R190, [R1+0x2a0] ;  /* 0x0002a00001be7983 */ /* 0x000ee20000100a00 */
[----:B------:R-:W-:-:S03]  /*5eb0*/  IMAD.WIDE R166, R3, 0x2, R196 ;  /* 0x0000000203a67825 */ /* 0x000fc600078e02c4 */
[----:B------:R-:W3:Y:S04]  /*5ec0*/  LDL.64 R196, [R1+0x240] ;  /* 0x0002400001c47983 */ /* 0x000ee80000100a00 */
[----:B------:R-:W3:Y:S01]  /*5ed0*/  LDG.E.U16 R168, desc[UR6][R168.64] ;  /* 0x00000006a8a87981 */ /* 0x000ee2000c1e1500 */
[----:B------:R-:W-:-:S03]  /*5ee0*/  IMAD.WIDE R176, R3, 0x2, R194 ;  /* 0x0000000203b07825 */ /* 0x000fc600078e02c2 */
[----:B------:R-:W3:Y:S04]  /*5ef0*/  LDL.64 R194, [R1+0x208] ;  /* 0x0002080001c27983 */ /* 0x000ee80000100a00 */
[----:B------:R-:W3:Y:S04]  /*5f00*/  LDG.E.U16 R166, desc[UR6][R166.64] ;  /* 0x00000006a6a67981 */ /* 0x000ee8000c1e1500 */
[----:B------:R3:W3:Y:S01]  /*5f10*/  LDG.E.U16 R169, desc[UR6][R174.64] ;  /* 0x00000006aea97981 */ /* 0x0006e2000c1e1500 */
[----:B------:R-:W-:-:S03]  /*5f20*/  IMAD.WIDE R180, R3, 0x2, R210 ;  /* 0x0000000203b47825 */ /* 0x000fc600078e02d2 */
[----:B------:R-:W3:Y:S04]  /*5f30*/  LDL.64 R210, [R1+0x260] ;  /* 0x0002600001d27983 */ /* 0x000ee80000100a00 */
[----:B------:R0:W3:Y:S01]  /*5f40*/  LDG.E.U16 R167, desc[UR6][R176.64] ;  /* 0x00000006b0a77981 */ /* 0x0000e2000c1e1500 */
[----:B-----5:R-:W-:-:S03]  /*5f50*/  IMAD.WIDE R172, R3, 0x2, R186 ;  /* 0x0000000203ac7825 */ /* 0x020fc600078e02ba */
[----:B------:R-:W5:Y:S01]  /*5f60*/  LDL.64 R186, [R1+0x278] ;  /* 0x0002780001ba7983 */ /* 0x000f620000100a00 */
[----:B----4-:R-:W-:-:S03]  /*5f70*/  IMAD.WIDE R170, R3, 0x2, R184 ;  /* 0x0000000203aa7825 */ /* 0x010fc600078e02b8 */
[----:B------:R-:W4:Y:S01]  /*5f80*/  LDL.64 R184, [R1+0x280] ;  /* 0x0002800001b87983 */ /* 0x000f220000100a00 */
[----:B--2---:R-:W-:-:S03]  /*5f90*/  IMAD.WIDE R178, R3, 0x2, R206 ;  /* 0x0000000203b27825 */ /* 0x004fc600078e02ce */
[----:B------:R-:W2:Y:S01]  /*5fa0*/  LDL.64 R206, [R1+0x230] ;  /* 0x0002300001ce7983 */ /* 0x000ea20000100a00 */
[----:B---3--:R-:W-:-:S03]  /*5fb0*/  IMAD.WIDE R174, R3, 0x2, R192 ;  /* 0x0000000203ae7825 */ /* 0x008fc600078e02c0 */
[----:B------:R-:W3:Y:S01]  /*5fc0*/  LDL.64 R192, [R1+0x200] ;  /* 0x0002000001c07983 */ /* 0x000ee20000100a00 */
[----:B0-----:R-:W-:-:S03]  /*5fd0*/  IMAD.WIDE R176, R3, 0x2, R204 ;  /* 0x0000000203b07825 */ /* 0x001fc600078e02cc */
[----:B------:R-:W2:Y:S04]  /*5fe0*/  LDG.E.U16 R170, desc[UR6][R170.64] ;  /* 0x00000006aaaa7981 */ /* 0x000ea8000c1e1500 */
[----:B------:R-:W2:Y:S04]  /*5ff0*/  LDG.E.U16 R174, desc[UR6][R174.64] ;  /* 0x00000006aeae7981 */ /* 0x000ea8000c1e1500 */
[----:B------:R-:W2:Y:S04]  /*6000*/  LDG.E.U16 R176, desc[UR6][R176.64] ;  /* 0x00000006b0b07981 */ /* 0x000ea8000c1e1500 */
[----:B------:R0:W2:Y:S04]  /*6010*/  LDG.E.U16 R171, desc[UR6][R172.64] ;  /* 0x00000006acab7981 */ /* 0x0000a8000c1e1500 */
[----:B------:R1:W2:Y:S04]  /*6020*/  LDG.E.U16 R175, desc[UR6][R178.64] ;  /* 0x00000006b2af7981 */ /* 0x0002a8000c1e1500 */
[----:B------:R-:W2:Y:S01]  /*6030*/  LDL.64 R204, [R1+0x1f8] ;  /* 0x0001f80001cc7983 */ /* 0x000ea20000100a00 */
[----:B0-----:R-:W-:-:S03]  /*6040*/  IMAD.WIDE R172, R3, 0x2, R212 ;  /* 0x0000000203ac7825 */ /* 0x001fc600078e02d4 */
[----:B------:R-:W2:Y:S01]  /*6050*/  LDL.64 R212, [R1+0x238] ;  /* 0x0002380001d47983 */ /* 0x000ea20000100a00 */
[----:B-1----:R-:W-:-:S03]  /*6060*/  IMAD.WIDE R178, R3, 0x2, R198 ;  /* 0x0000000203b27825 */ /* 0x002fc600078e02c6 */
[----:B------:R-:W2:Y:S04]  /*6070*/  LDL.64 R198, [R1+0x1f0] ;  /* 0x0001f00001c67983 */ /* 0x000ea80000100a00 */
[----:B------:R0:W2:Y:S01]  /*6080*/  LDG.E.U16 R177, desc[UR6][R178.64] ;  /* 0x00000006b2b17981 */ /* 0x0000a2000c1e1500 */
[----:B------:R-:W-:-:S03]  /*6090*/  IMAD.WIDE R182, R3, 0x2, R188 ;  /* 0x0000000203b67825 */ /* 0x000fc600078e02bc */
[----:B------:R-:W2:Y:S04]  /*60a0*/  LDG.E.U16 R172, desc[UR6][R172.64] ;  /* 0x00000006acac7981 */ /* 0x000ea8000c1e1500 */
[----:B------:R1:W2:Y:S01]  /*60b0*/  LDG.E.U16 R189, desc[UR6][R182.64] ;  /* 0x00000006b6bd7981 */ /* 0x0002a2000c1e1500 */
[----:B0-----:R-:W-:-:S03]  /*60c0*/  IMAD.WIDE R178, R3, 0x2, R216 ;  /* 0x0000000203b27825 */ /* 0x001fc600078e02d8 */
[----:B------:R-:W2:Y:S04]  /*60d0*/  LDL.64 R216, [R1+0x220] ;  /* 0x0002200001d87983 */ /* 0x000ea80000100a00 */
[----:B------:R0:W2:Y:S01]  /*60e0*/  LDG.E.U16 R173, desc[UR6][R180.64] ;  /* 0x00000006b4ad7981 */ /* 0x0000a2000c1e1500 */
[----:B-1----:R-:W-:-:S04]  /*60f0*/  IMAD.WIDE R182, R3, 0x2, R196 ;  /* 0x0000000203b67825 */ /* 0x002fc800078e02c4 */
[----:B0-----:R-:W-:-:S05]  /*6100*/  IMAD.WIDE R180, R3, 0x2, R190 ;  /* 0x0000000203b47825 */ /* 0x001fca00078e02be */
[----:B------:R0:W2:Y:S02]  /*6110*/  LDG.E.U16 R188, desc[UR6][R180.64] ;  /* 0x00000006b4bc7981 */ /* 0x0000a4000c1e1500 */
[C---:B0-----:R-:W-:Y:S02]  /*6120*/  IMAD.WIDE R180, R3.reuse, 0x2, R208 ;  /* 0x0000000203b47825 */ /* 0x041fe400078e02d0 */
[----:B------:R-:W2:Y:S02]  /*6130*/  LDL.64 R208, [R1+0x1e8] ;  /* 0x0001e80001d07983 */ /* 0x000ea40000100a00 */
[----:B-----5:R-:W-:-:S05]  /*6140*/  IMAD.WIDE R186, R3, 0x2, R186 ;  /* 0x0000000203ba7825 */ /* 0x020fca00078e02ba */
[----:B------:R3:W5:Y:S01]  /*6150*/  LDG.E.U16 R191, desc[UR6][R186.64] ;  /* 0x00000006babf7981 */ /* 0x000762000c1e1500 */
[----:B----4-:R-:W-:-:S05]  /*6160*/  IMAD.WIDE R184, R3, 0x2, R184 ;  /* 0x0000000203b87825 */ /* 0x010fca00078e02b8 */
[----:B------:R0:W4:Y:S01]  /*6170*/  LDG.E.U16 R190, desc[UR6][R184.64] ;  /* 0x00000006b8be7981 */ /* 0x000122000c1e1500 */
[----:B---3--:R-:W-:-:S03]  /*6180*/  IMAD.WIDE R186, R3, 0x2, R192 ;  /* 0x0000000203ba7825 */ /* 0x008fc600078e02c0 */
[----:B------:R1:W3:Y:S04]  /*6190*/  LDG.E.U16 R192, desc[UR6][R178.64] ;  /* 0x00000006b2c07981 */ /* 0x0002e8000c1e1500 */
[----:B------:R-:W5:Y:S01]  /*61a0*/  LDG.E.U16 R193, desc[UR6][R180.64] ;  /* 0x00000006b4c17981 */ /* 0x000f62000c1e1500 */
[----:B0-----:R-:W-:-:S03]  /*61b0*/  IMAD.WIDE R184, R3, 0x2, R194 ;  /* 0x0000000203b87825 */ /* 0x001fc600078e02c2 */
[----:B------:R2:W3:Y:S01]  /*61c0*/  LDG.E.U16 R194, desc[UR6][R182.64] ;  /* 0x00000006b6c27981 */ /* 0x0004e2000c1e1500 */
[----:B-1----:R-:W-:-:S03]  /*61d0*/  IMAD.WIDE R178, R3, 0x2, R214 ;  /* 0x0000000203b27825 */ /* 0x002fc600078e02d6 */
[----:B------:R-:W4:Y:S04]  /*61e0*/  LDL.64 R214, [R1+0x258] ;  /* 0x0002580001d67983 */ /* 0x000f280000100a00 */
[----:B------:R0:W3:Y:S01]  /*61f0*/  LDG.E.U16 R197, desc[UR6][R178.64] ;  /* 0x00000006b2c57981 */ /* 0x0000e2000c1e1500 */
[----:B--2---:R-:W-:-:S03]  /*6200*/  IMAD.WIDE R182, R3, 0x2, R206 ;  /* 0x0000000203b67825 */ /* 0x004fc600078e02ce */
[----:B------:R-:W2:Y:S04]  /*6210*/  LDL.64 R206, [R1+0x1e0] ;  /* 0x0001e00001ce7983 */ /* 0x000ea80000100a00 */
[----:B------:R1:W3:Y:S01]  /*6220*/  LDG.E.U16 R196, desc[UR6][R186.64] ;  /* 0x00000006bac47981 */ /* 0x0002e2000c1e1500 */
[----:B------:R-:W-:-:S03]  /*6230*/  IMAD.WIDE R180, R3, 0x2, R212 ;  /* 0x0000000203b47825 */ /* 0x000fc600078e02d4 */
[----:B------:R-:W5:Y:S01]  /*6240*/  LDL.64 R212, [R1+0x218] ;  /* 0x0002180001d47983 */ /* 0x000f620000100a00 */
[----:B0-----:R-:W-:-:S03]  /*6250*/  IMAD.WIDE R178, R3, 0x2, R210 ;  /* 0x0000000203b27825 */ /* 0x001fc600078e02d2 */
[----:B------:R-:W3:Y:S01]  /*6260*/  LDL.64 R210, [R1+0x1d8] ;  /* 0x0001d80001d27983 */ /* 0x000ee20000100a00 */
[----:B-1----:R-:W-:-:S03]  /*6270*/  IMAD.WIDE R186, R3, 0x2, R198 ;  /* 0x0000000203ba7825 */ /* 0x002fc600078e02c6 */
[----:B------:R0:W3:Y:S04]  /*6280*/  LDG.E.U16 R198, desc[UR6][R180.64] ;  /* 0x00000006b4c67981 */ /* 0x0000e8000c1e1500 */
[----:B------:R1:W3:Y:S04]  /*6290*/  LDG.E.U16 R199, desc[UR6][R182.64] ;  /* 0x00000006b6c77981 */ /* 0x0002e8000c1e1500 */
[----:B------:R1:W3:Y:S01]  /*62a0*/  LDG.E.U16 R195, desc[UR6][R184.64] ;  /* 0x00000006b8c37981 */ /* 0x0002e2000c1e1500 */
[----:B0-----:R-:W-:-:S03]  /*62b0*/  IMAD.WIDE R180, R3, 0x2, R218 ;  /* 0x0000000203b47825 */ /* 0x001fc600078e02da */
[----:B------:R-:W3:Y:S01]  /*62c0*/  LDL.64 R218, [R1+0x210] ;  /* 0x0002100001da7983 */ /* 0x000ee20000100a00 */
[----:B-1----:R-:W-:-:S03]  /*62d0*/  IMAD.WIDE R182, R3, 0x2, R216 ;  /* 0x0000000203b67825 */ /* 0x002fc600078e02d8 */
[----:B------:R-:W3:Y:S01]  /*62e0*/  LDL.64 R216, [R1+0x1d0] ;  /* 0x0001d00001d87983 */ /* 0x000ee20000100a00 */
[----:B------:R-:W-:-:S03]  /*62f0*/  IMAD.WIDE R184, R3, 0x2, R204 ;  /* 0x0000000203b87825 */ /* 0x000fc600078e02cc */
[----:B------:R-:W3:Y:S04]  /*6300*/  LDG.E.U16 R204, desc[UR6][R186.64] ;  /* 0x00000006bacc7981 */ /* 0x000ee8000c1e1500 */
[----:B------:R0:W3:Y:S04]  /*6310*/  LDG.E.U16 R200, desc[UR6][R184.64] ;  /* 0x00000006b8c87981 */ /* 0x0000e8000c1e1500 */
[----:B------:R1:W3:Y:S01]  /*6320*/  LDG.E.U16 R205, desc[UR6][R178.64] ;  /* 0x00000006b2cd7981 */ /* 0x0002e2000c1e1500 */
[----:B0-----:R-:W-:-:S05]  /*6330*/  IMAD.WIDE R184, R3, 0x2, R208 ;  /* 0x0000000203b87825 */ /* 0x001fca00078e02d0 */
[----:B------:R5:W3:Y:S01]  /*6340*/  LDG.E.U16 R208, desc[UR6][R184.64] ;  /* 0x00000006b8d07981 */ /* 0x000ae2000c1e1500 */
[C---:B-1----:R-:W-:Y:S01]  /*6350*/  IMAD.WIDE R178, R3.reuse, 0x2, R232 ;  /* 0x0000000203b27825 */ /* 0x042fe200078e02e8 */
[----:B------:R-:W-:Y:S02]  /*6360*/  ULOP3.LUT UR8, UR8, 0x800, URZ, 0xc0, !UPT ;  /* 0x0000080008087892 */ /* 0x000fe4000f8ec03f */
[----:B------:R-:W-:Y:S01]  /*6370*/  UIADD3.64 UR50, UR14, 0x1fe, URZ ;  /* 0x000001fe0e327897 */ /* 0x000fe2000fffe03f */
[----:B------:R-:W3:Y:S01]  /*6380*/  LDL.64 R232, [R1+0x90] ;  /* 0x0000900001e87983 */ /* 0x000ee20000100a00 */
[----:B--2---:R-:W-:-:S03]  /*6390*/  IMAD.WIDE R186, R3, 0x2, R206 ;  /* 0x0000000203ba7825 */ /* 0x004fc600078e02ce */
[----:B------:R0:W2:Y:S04]  /*63a0*/  LDG.E.U16 R206, desc[UR6][R180.64] ;  /* 0x00000006b4ce7981 */ /* 0x0000a8000c1e1500 */
[----:B------:R4:W2:Y:S01]  /*63b0*/  LDG.E.U16 R207, desc[UR6][R182.64] ;  /* 0x00000006b6cf7981 */ /* 0x0008a2000c1e1500 */
[----:B-----5:R-:W-:-:S03]  /*63c0*/  IMAD.WIDE R184, R3, 0x2, R212 ;  /* 0x0000000203b87825 */ /* 0x020fc600078e02d4 */
[----:B------:R3:W5:Y:S01]  /*63d0*/  LDG.E.U16 R209, desc[UR6][R186.64] ;  /* 0x00000006bad17981 */ /* 0x000762000c1e1500 */
[----:B0-----:R-:W-:-:S03]  /*63e0*/  IMAD.WIDE R180, R3, 0x2, R228 ;  /* 0x0000000203b47825 */ /* 0x001fc600078e02e4 */
[----:B------:R-:W5:Y:S01]  /*63f0*/  LDG.E.U16 R213, desc[UR6][R184.64] ;  /* 0x00000006b8d57981 */ /* 0x000f62000c1e1500 */
[C---:B----4-:R-:W-:Y:S01]  /*6400*/  IMAD.WIDE R182, R3.reuse, 0x2, R214 ;  /* 0x0000000203b67825 */ /* 0x050fe200078e02d6 */
[----:B------:R-:W-:Y:S02]  /*6410*/  ULEA.HI UR8, UR4, UR8, URZ, 0x1c ;  /* 0x0000000804087291 */ /* 0x000fe4000f8fe03f */
[----:B------:R-:W4:Y:S01]  /*6420*/  LDL.64 R228, [R1+0xf8] ;  /* 0x0000f80001e47983 */ /* 0x000f220000100a00 */
[----:B---3--:R-:W-:-:S03]  /*6430*/  IMAD.WIDE R186, R3, 0x2, R210 ;  /* 0x0000000203ba7825 */ /* 0x008fc600078e02d2 */
[----:B------:R0:W3:Y:S04]  /*6440*/  LDG.E.U16 R210, desc[UR6][R178.64] ;  /* 0x00000006b2d27981 */ /* 0x0000e8000c1e1500 */
[----:B------:R1:W4:Y:S04]  /*6450*/  LDG.E.U16 R211, desc[UR6][R180.64] ;  /* 0x00000006b4d37981 */ /* 0x000328000c1e1500 */
[----:B------:R1:W4:Y:S01]  /*6460*/  LDG.E.U16 R212, desc[UR6][R182.64] ;  /* 0x00000006b6d47981 */ /* 0x000322000c1e1500 */
[----:B0-----:R-:W-:-:S03]  /*6470*/  IMAD.WIDE R178, R3, 0x2, R224 ;  /* 0x0000000203b27825 */ /* 0x001fc600078e02e0 */
[----:B------:R0:W4:Y:S01]  /*6480*/  LDG.E.U16 R214, desc[UR6][R186.64] ;  /* 0x00000006bad67981 */ /* 0x000122000c1e1500 */
[----:B-1----:R-:W-:-:S03]  /*6490*/  IMAD.WIDE R180, R3, 0x2, R222 ;  /* 0x0000000203b47825 */ /* 0x002fc600078e02de */
[----:B------:R-:W4:Y:S01]  /*64a0*/  LDG.E.U16 R178, desc[UR6][R178.64] ;  /* 0x00000006b2b27981 */ /* 0x000f22000c1e1500 */
[----:B------:R-:W-:-:S03]  /*64b0*/  IMAD.WIDE R182, R3, 0x2, R220 ;  /* 0x0000000203b67825 */ /* 0x000fc600078e02dc */
[----:B------:R-:W4:Y:S01]  /*64c0*/  LDG.E.U16 R180, desc[UR6][R180.64] ;  /* 0x00000006b4b47981 */ /* 0x000f22000c1e1500 */
[----:B------:R-:W-:-:S03]  /*64d0*/  IMAD.WIDE R184, R3, 0x2, R218 ;  /* 0x0000000203b87825 */ /* 0x000fc600078e02da */
[----:B------:R-:W4:Y:S01]  /*64e0*/  LDG.E.U16 R182, desc[UR6][R182.64] ;  /* 0x00000006b6b67981 */ /* 0x000f22000c1e1500 */
[----:B0-----:R-:W-:-:S03]  /*64f0*/  IMAD.WIDE R186, R3, 0x2, R216 ;  /* 0x0000000203ba7825 */ /* 0x001fc600078e02d8 */
[----:B------:R-:W4:Y:S04]  /*6500*/  LDG.E.U16 R184, desc[UR6][R184.64] ;  /* 0x00000006b8b87981 */ /* 0x000f28000c1e1500 */
[----:B------:R-:W4:Y:S01]  /*6510*/  LDG.E.U16 R186, desc[UR6][R186.64] ;  /* 0x00000006baba7981 */ /* 0x000f22000c1e1500 */
[----:B------:R-:W-:Y:S01]  /*6520*/  BAR.SYNC.DEFER_BLOCKING 0x0 ;  /* 0x0000000000007b1d */ /* 0x000fe20000010000 */
[C---:B------:R-:W-:Y:S02]  /*6530*/  LOP3.LUT R215, R0.reuse, 0x10, RZ, 0x3c, !PT ;  /* 0x0000001000d77812 */ /* 0x040fe400078e3cff */
[----:B------:R-:W-:Y:S01]  /*6540*/  LOP3.LUT R216, R0, 0x20, RZ, 0x3c, !PT ;  /* 0x0000002000d87812 */ /* 0x000fe200078e3cff */
[----:B------:R-:W-:Y:S02]  /*6550*/  ULOP3.LUT UR8, UR8, 0x3fff, URZ, 0xc0, !UPT ;  /* 0x00003fff08087892 */ /* 0x000fe4000f8ec03f */
[----:B------:R-:W-:-:S02]  /*6560*/  UIADD3.64 UR54, UR14, 0x200, URZ ;  /* 0x000002000e367897 */ /* 0x000fc4000fffe03f */
[----:B------:R-:W-:Y:S01]  /*6570*/  UIADD3.64 UR58, UR14, 0x202, URZ ;  /* 0x000002020e3a7897 */ /* 0x000fe2000fffe03f */
[----:B------:R-:W4:Y:S04]  /*6580*/  LDL.64 R224, [R1+0xe8] ;  /* 0x0000e80001e07983 */ /* 0x000f280000100a00 */
        /* <DEDUP_REMOVED lines=16> */
[----:B------:R-:W-:Y:S04]  /*6690*/  STS.U16 [R216+UR4+0x10100], R17 ;  /* 0x01010011d8007988 */ /* 0x000fe80008000404 */
[----:B------:R-:W-:Y:S01]  /*66a0*/  STS.U16 [R216+UR4+0x10500], R153 ;  /* 0x01050099d8007988 */ /* 0x000fe20008000404 */
[----:B0-----:R-:W-:-:S03]  /*66b0*/  LOP3.LUT R215, R0, 0x30, RZ, 0x3c, !PT ;  /* 0x0000003000d77812 */ /* 0x001fc600078e3cff */
        /* <DEDUP_REMOVED lines=15> */
[----:B------:R1:W-:Y:S04]  /*67b0*/  STS.U16 [R216+UR4+0x10200], R19 ;  /* 0x01020013d8007988 */ /* 0x0003e80008000404 */
[----:B------:R-:W-:Y:S01]  /*67c0*/  STS.U16 [R216+UR4+0x10600], R155 ;  /* 0x0106009bd8007988 */ /* 0x000fe20008000404 */
[----:B0-----:R-:W-:-:S03]  /*67d0*/  LOP3.LUT R215, R0, 0x50, RZ, 0x3c, !PT ;  /* 0x0000005000d77812 */ /* 0x001fc600078e3cff */
[----:B------:R-:W-:Y:S04]  /*67e0*/  STS.U16 [R216+UR4+0x10a00], R163 ;  /* 0x010a00a3d8007988 */ /* 0x000fe80008000404 */
[----:B------:R-:W-:Y:S04]  /*67f0*/  STS.U16 [R216+UR4+0x10e00], R171 ;  /* 0x010e00abd8007988 */ /* 0x000fe80008000404 */
[----:B------:R-:W-:Y:S04]  /*6800*/  STS.U16 [R216+UR4+0x11200], R177 ;  /* 0x011200b1d8007988 */ /* 0x000fe80008000404 */
[----:B------:R0:W-:Y:S01]  /*6810*/  STS.U16 [R216+UR4+0x11600], R197 ;  /* 0x011600c5d8007988 */ /* 0x0001e20008000404 */
[----:B------:R-:W-:-:S02]  /*6820*/  LOP3.LUT R16, R0, 0x60, RZ, 0x3c, !PT ;  /* 0x0000006000107812 */ /* 0x000fc400078e3cff */
[----:B------:R-:W-:Y:S01]  /*6830*/  LOP3.LUT R15, R0, 0x70, RZ, 0x3c, !PT ;  /* 0x00000070000f7812 */ /* 0x000fe200078e3cff */
[----:B------:R-:W-:Y:S01]  /*6840*/  UIADD3 UR12, UP0, UR8, 0x80, URZ ;  /* 0x00000080080c7890 */ /* 0x000fe2000ff1e03f */
[----:B------:R-:W4:Y:S04]  /*6850*/  LDL.64 R194, [R1+0x178] ;  /* 0x0001780001c27983 */ /* 0x000f280000100a00 */
[----:B-1----:R-:W4:Y:S04]  /*6860*/  LDL.64 R18, [R1+0x1a8] ;  /* 0x0001a80001127983 */ /* 0x002f280000100a00 */
[----:B------:R-:W4:Y:S04]  /*6870*/  LDL.64 R192, [R1+0x138] ;  /* 0x0001380001c07983 */ /* 0x000f280000100a00 */
[----:B------:R-:W4:Y:S04]  /*6880*/  LDL.64 R190, [R1+0x158] ;  /* 0x0001580001be7983 */ /* 0x000f280000100a00 */
[----:B------:R-:W4:Y:S04]  /*6890*/  LDL.64 R198, [R1+0x148] ;  /* 0x0001480001c67983 */ /* 0x000f280000100a00 */
[----:B0-----:R-:W4:Y:S04]  /*68a0*/  LDL.64 R196, [R1+0x1a0] ;  /* 0x0001a00001c47983 */ /* 0x001f280000100a00 */
        /* <DEDUP_REMOVED lines=9> */
[----:B-----5:R-:W-:Y:S04]  /*6940*/  STS.U16 [R215+UR4+0x11e80], R209 ;  /* 0x011e80d1d7007988 */ /* 0x020fe80008000404 */
[----:B------:R0:W-:Y:S04]  /*6950*/  STS.U16 [R16+UR4+0x10300], R21 ;  /* 0x0103001510007988 */ /* 0x0001e80008000404 */
[----:B------:R-:W-:Y:S04]  /*6960*/  STS.U16 [R16+UR4+0x10700], R157 ;  /* 0x0107009d10007988 */ /* 0x000fe80008000404 */
[----:B------:R-:W-:Y:S04]  /*6970*/  STS.U16 [R16+UR4+0x10b00], R165 ;  /* 0x010b00a510007988 */ /* 0x000fe80008000404 */
[----:B---3--:R-:W-:Y:S04]  /*6980*/  STS.U16 [R16+UR4+0x10f00], R210 ;  /* 0x010f00d210007988 */ /* 0x008fe80008000404 */
[----:B----4-:R-:W-:Y:S04]  /*6990*/  STS.U16 [R16+UR4+0x11300], R211 ;  /* 0x011300d310007988 */ /* 0x010fe80008000404 */
[----:B------:R-:W-:Y:S04]  /*69a0*/  STS.U16 [R16+UR4+0x11700], R212 ;  /* 0x011700d410007988 */ /* 0x000fe80008000404 */
[----:B------:R-:W-:Y:S04]  /*69b0*/  STS.U16 [R16+UR4+0x11b00], R213 ;  /* 0x011b00d510007988 */ /* 0x000fe80008000404 */
[----:B------:R-:W-:Y:S04]  /*69c0*/  STS.U16 [R16+UR4+0x11f00], R214 ;  /* 0x011f00d610007988 */ /* 0x000fe80008000404 */
[----:B------:R1:W-:Y:S04]  /*69d0*/  STS.U16 [R15+UR4+0x10380], R22 ;  /* 0x010380160f007988 */ /* 0x0003e80008000404 */
[----:B------:R-:W-:Y:S04]  /*69e0*/  STS.U16 [R15+UR4+0x10780], R158 ;  /* 0x0107809e0f007988 */ /* 0x000fe80008000404 */
[----:B------:R-:W-:Y:S04]  /*69f0*/  STS.U16 [R15+UR4+0x10b80], R166 ;  /* 0x010b80a60f007988 */ /* 0x000fe80008000404 */
[----:B------:R-:W-:Y:S04]  /*6a00*/  STS.U16 [R15+UR4+0x10f80], R178 ;  /* 0x010f80b20f007988 */ /* 0x000fe80008000404 */
[----:B------:R-:W-:Y:S04]  /*6a10*/  STS.U16 [R15+UR4+0x11380], R180 ;  /* 0x011380b40f007988 */ /* 0x000fe80008000404 */
[----:B------:R-:W-:Y:S04]  /*6a20*/  STS.U16 [R15+UR4+0x11780], R182 ;  /* 0x011780b60f007988 */ /* 0x000fe80008000404 */
[----:B------:R2:W-:Y:S04]  /*6a30*/  STS.U16 [R15+UR4+0x11b80], R184 ;  /* 0x011b80b80f007988 */ /* 0x0005e80008000404 */
[----:B------:R3:W-:Y:S01]  /*6a40*/  STS.U16 [R15+UR4+0x11f80], R186 ;  /* 0x011f80ba0f007988 */ /* 0x0007e20008000404 */
[----:B------:R4:W-:Y:S06]  /*6a50*/  MEMBAR.ALL.CTA ;  /* 0x0000000000007992 */ /* 0x0009ec0000008000 */
[----:B----4-:R-:W4:Y:S04]  /*6a60*/  FENCE.VIEW.ASYNC.S ;  /* 0x00000000000073c6 */ /* 0x010f280000000000 */
[----:B0-----:R-:W5:Y:S04]  /*6a70*/  LDL.64 R20, [R1+0x1b8] ;  /* 0x0001b80001147983 */ /* 0x001f680000100a00 */
[----:B-1----:R-:W5:Y:S04]  /*6a80*/  LDL.64 R22, [R1+0x1c8] ;  /* 0x0001c80001167983 */ /* 0x002f680000100a00 */
[----:B------:R-:W5:Y:S04]  /*6a90*/  LDL.64 R204, [R1+0x188] ;  /* 0x0001880001cc7983 */ /* 0x000f680000100a00 */
[----:B------:R-:W5:Y:S04]  /*6aa0*/  LDL.64 R16, [R1+0x198] ;  /* 0x0001980001107983 */ /* 0x000f680000100a00 */
[----:B--2---:R-:W2:Y:S01]  /*6ab0*/  LDL.64 R184, [R1+0x168] ;  /* 0x0001680001b87983 */ /* 0x004ea20000100a00 */
[----:B----4-:R-:W-:Y:S06]  /*6ac0*/  BAR.SYNC.DEFER_BLOCKING 0x0 ;  /* 0x0000000000007b1d */ /* 0x010fec0000010000 */
[----:B------:R-:W4:Y:S04]  /*6ad0*/  LDL.64 R188, [R1+0x128] ;  /* 0x0001280001bc7983 */ /* 0x000f280000100a00 */
[----:B---3--:R-:W3:Y:S04]  /*6ae0*/  LDL.64 R186, [R1+0x190] ;  /* 0x0001900001ba7983 */ /* 0x008ee80000100a00 */
[----:B------:R-:W3:Y:S04]  /*6af0*/  LDL.64 R206, [R1+0x170] ;  /* 0x0001700001ce7983 */ /* 0x000ee80000100a00 */
[----:B------:R-:W3:Y:S01]  /*6b00*/  LDL.64 R208, [R1+0xd8] ;  /* 0x0000d80001d07983 */ /* 0x000ee20000100a00 */
[----:B------:R-:W-:-:S06]  /*6b10*/  WARPGROUP.ARRIVE ;  /* 0x00000000000079c5 */ /* 0x000fcc0000000000 */
[----:B------:R-:W-:Y:S01]  /*6b20*/  HGMMA.64x64x16.F32.BF16 R152, gdesc[UR8].tnspA, RZ, !UPT ;  /* 0x20e00000089879f0 */ /* 0x000fe2000c7018ff */
[----:B------:R-:W-:Y:S02]  /*6b30*/  UMOV UR8, URZ ;  /* 0x0000003f00087c82 */ /* 0x000fe40008000000 */
[----:B------:R-:W-:-:S04]  /*6b40*/  UIADD3.X UR13, UR8, 0x40000040, URZ, UP0, !UPT ;  /* 0x40000040080d7890 */ /* 0x000fc800087fe43f */
[----:B------:R-:W-:-:S05]  /*6b50*/  UIADD3.64 UR16, UR12, 0x80, URZ ;  /* 0x000000800c107897 */ /* 0x000fca000fffe03f */
[----:B------:R-:W-:Y:S01]  /*6b60*/  HGMMA.64x64x16.F32.BF16 R152, gdesc[UR12].tnspA, R152 ;  /* 0x20e000000c9879f0 */ /* 0x000fe20008701898 */
[----:B------:R-:W-:-:S03]  /*6b70*/  UIADD3.64 UR20, UR12, 0x100, URZ ;  /* 0x000001000c147897 */ /* 0x000fc6000fffe03f */
[----:B------:R-:W-:Y:S01]  /*6b80*/  HGMMA.64x64x16.F32.BF16 R152, gdesc[UR16].tnspA, R152 ;  /* 0x20e00000109879f0 */ /* 0x000fe20008701898 */
[----:B------:R-:W-:-:S05]  /*6b90*/  UIADD3.64 UR48, UR12, 0x180, URZ ;  /* 0x000001800c307897 */ /* 0x000fca000fffe03f */
[----:B------:R-:W-:Y:S01]  /*6ba0*/  HGMMA.64x64x16.F32.BF16 R152, gdesc[UR20].tnspA, R152 ;  /* 0x20e00000149879f0 */ /* 0x000fe20008701898 */
[----:B------:R-:W-:-:S03]  /*6bb0*/  UIADD3.64 UR52, UR12, 0x200, URZ ;  /* 0x000002000c347897 */ /* 0x000fc6000fffe03f */
[----:B------:R-:W-:Y:S01]  /*6bc0*/  HGMMA.64x64x16.F32.BF16 R152, gdesc[UR48].tnspA, R152 ;  /* 0x20e00000309879f0 */ /* 0x000fe20008701898 */
[----:B------:R-:W-:-:S05]  /*6bd0*/  UIADD3.64 UR56, UR12, 0x280, URZ ;  /* 0x000002800c387897 */ /* 0x000fca000fffe03f */
[----:B------:R-:W-:Y:S01]  /*6be0*/  HGMMA.64x64x16.F32.BF16 R152, gdesc[UR52].tnspA, R152 ;  /* 0x20e00000349879f0 */ /* 0x000fe20008701898 */
[----:B------:R-:W-:Y:S02]  /*6bf0*/  R2UR UR55, R11 ;  /* 0x000000000b3772ca */ /* 0x000fe400000e0000 */
[----:B------:R-:W-:Y:S02]  /*6c00*/  R2UR UR51, R13 ;  /* 0x000000000d3372ca */ /* 0x000fe400000e0000 */
[----:B------:R-:W-:Y:S01]  /*6c10*/  R2UR UR50, R14 ;  /* 0x000000000e3272ca */ /* 0x000fe200000e0000 */
[----:B-----5:R-:W-:Y:S01]  /*6c20*/  IMAD.WIDE R14, R2, 0x2, R204 ;  /* 0x00000002020e7825 */ /* 0x020fe200078e02cc */
[----:B------:R-:W-:Y:S01]  /*6c30*/  R2UR UR54, R12 ;  /* 0x000000000c3672ca */ /* 0x000fe200000e0000 */
[----:B------:R-:W5:Y:S02]  /*6c40*/  LDL.64 R204, [R1+0x160] ;  /* 0x0001600001cc7983 */ /* 0x000f640000100a00 */
[----:B------:R-:W-:-:S02]  /*6c50*/  IMAD.WIDE R12, R2, 0x2, R22 ;  /* 0x00000002020c7825 */ /* 0x000fc400078e0216 */
[----:B------:R-:W5:Y:S02]  /*6c60*/  LDL.64 R22, [R1+0x1c0] ;  /* 0x0001c00001167983 */ /* 0x000f640000100a00 */
[C---:B------:R-:W-:Y:S02]  /*6c70*/  IMAD.WIDE R16, R2.reuse, 0x2, R16 ;  /* 0x0000000202107825 */ /* 0x040fe400078e0210 */
[----:B------:R2:W5:Y:S02]  /*6c80*/  LDG.E.U16 R223, desc[UR6][R12.64] ;  /* 0x000000060cdf7981 */ /* 0x000564000c1e1500 */
[C---:B------:R-:W-:Y:S02]  /*6c90*/  IMAD.WIDE R18, R2.reuse, 0x2, R18 ;  /* 0x0000000202127825 */ /* 0x040fe400078e0212 */
[----:B------:R4:W5:Y:S04]  /*6ca0*/  LDG.E.U16 R211, desc[UR6][R16.64] ;  /* 0x0000000610d37981 */ /* 0x000968000c1e1500 */
[----:B------:R0:W5:Y:S01]  /*6cb0*/  LDG.E.U16 R215, desc[UR6][R18.64] ;  /* 0x0000000612d77981 */ /* 0x000162000c1e1500 */
[----:B--2---:R-:W-:-:S03]  /*6cc0*/  IMAD.WIDE R12, R2, 0x2, R184 ;  /* 0x00000002020c7825 */ /* 0x004fc600078e02b8 */
[----:B------:R-:W2:Y:S01]  /*6cd0*/  LDL.64 R184, [R1+0x180] ;  /* 0x0001800001b87983 */ /* 0x000ea20000100a00 */
[----:B----4-:R-:W-:-:S03]  /*6ce0*/  IMAD.WIDE R16, R2, 0x2, R188 ;  /* 0x0000000202107825 */ /* 0x010fc600078e02bc */
[----:B------:R-:W4:Y:S01]  /*6cf0*/  LDL.64 R188, [R1+0x120] ;  /* 0x0001200001bc7983 */ /* 0x000f220000100a00 */
[----:B0-----:R-:W-:-:S03]  /*6d00*/  IMAD.WIDE R18, R2, 0x2, R198 ;  /* 0x0000000202127825 */ /* 0x001fc600078e02c6 */
[----:B------:R-:W5:Y:S01]  /*6d10*/  LDL.64 R198, [R1+0x118] ;  /* 0x0001180001c67983 */ /* 0x000f620000100a00 */
[----:B------:R-:W-:Y:S01]  /*6d20*/  HGMMA.64x64x16.F32.BF16 R152, gdesc[UR56].tnspA, R152 ;  /* 0x20e00000389879f0 */ /* 0x000fe20008701898 */
[----:B------:R-:W-:Y:S01]  /*6d30*/  R2UR UR58, R10 ;  /* 0x000000000a3a72ca */ /* 0x000fe200000e0000 */
[C---:B------:R-:W-:Y:S01]  /*6d40*/  IMAD.WIDE R10, R2.reuse, 0x2, R20 ;  /* 0x00000002020a7825 */ /* 0x040fe200078e0214 */
[----:B------:R-:W-:Y:S01]  /*6d50*/  R2UR UR59, R9 ;  /* 0x00000000093b72ca */ /* 0x000fe200000e0000 */
[----:B------:R-:W4:Y:S04]  /*6d60*/  LDL.64 R20, [R1+0x1b0] ;  /* 0x0001b00001147983 */ /* 0x000f280000100a00 */
[----:B------:R0:W4:Y:S04]  /*6d70*/  LDG.E.U16 R219, desc[UR6][R10.64] ;  /* 0x000000060adb7981 */ /* 0x000128000c1e1500 */
[----:B------:R1:W4:Y:S01]  /*6d80*/  LDG.E.U16 R9, desc[UR6][R14.64] ;  /* 0x000000060e097981 */ /* 0x000322000c1e1500 */
[----:B0-----:R-:W-:-:S03]  /*6d90*/  IMAD.WIDE R10, R2, 0x2, R194 ;  /* 0x00000002020a7825 */ /* 0x001fc600078e02c2 */
[----:B------:R-:W4:Y:S01]  /*6da0*/  LDL.64 R194, [R1+0x150] ;  /* 0x0001500001c27983 */ /* 0x000f220000100a00 */
[----:B-1----:R-:W-:-:S03]  /*6db0*/  IMAD.WIDE R14, R2, 0x2, R192 ;  /* 0x00000002020e7825 */ /* 0x002fc600078e02c0 */
[----:B------:R-:W4:Y:S04]  /*6dc0*/  LDG.E.U16 R10, desc[UR6][R10.64] ;  /* 0x000000060a0a7981 */ /* 0x000f28000c1e1500 */
[----:B------:R-:W4:Y:S04]  /*6dd0*/  LDG.E.U16 R14, desc[UR6][R14.64] ;  /* 0x000000060e0e7981 */ /* 0x000f28000c1e1500 */
[----:B------:R-:W4:Y:S04]  /*6de0*/  LDL.64 R192, [R1+0x130] ;  /* 0x0001300001c07983 */ /* 0x000f280000100a00 */
[----:B------:R0:W4:Y:S04]  /*6df0*/  LDG.E.U16 R11, desc[UR6][R12.64] ;  /* 0x000000060c0b7981 */ /* 0x000128000c1e1500 */
[----:B------:R3:W4:Y:S01]  /*6e00*/  LDG.E.U16 R15, desc[UR6][R16.64] ;  /* 0x00000006100f7981 */ /* 0x000722000c1e1500 */
[----:B0-----:R-:W-:-:S03]  /*6e10*/  IMAD.WIDE R12, R2, 0x2, R190 ;  /* 0x00000002020c7825 */ /* 0x001fc600078e02be */
[----:B------:R-:W4:Y:S01]  /*6e20*/  LDL.64 R190, [R1+0x140] ;  /* 0x0001400001be7983 */ /* 0x000f220000100a00 */
[----:B---3--:R-:W-:-:S03]  /*6e30*/  IMAD.WIDE R16, R2, 0x2, R186 ;  /* 0x0000000202107825 */ /* 0x008fc600078e02ba */
[----:B------:R-:W3:Y:S04]  /*6e40*/  LDL.64 R186, [R1+0x110] ;  /* 0x0001100001ba7983 */ /* 0x000ee80000100a00 */
[----:B------:R-:W3:Y:S04]  /*6e50*/  LDG.E.U16 R12, desc[UR6][R12.64] ;  /* 0x000000060c0c7981 */ /* 0x000ee8000c1e1500 */
[----:B------:R-:W3:Y:S04]  /*6e60*/  LDG.E.U16 R16, desc[UR6][R16.64] ;  /* 0x0000000610107981 */ /* 0x000ee8000c1e1500 */
[----:B------:R0:W3:Y:S02]  /*6e70*/  LDG.E.U16 R13, desc[UR6][R18.64] ;  /* 0x00000006120d7981 */ /* 0x0000e4000c1e1500 */
[----:B0-----:R-:W-:-:S02]  /*6e80*/  IMAD.WIDE R18, R2, 0x2, R196 ;  /* 0x0000000202127825 */ /* 0x001fc400078e02c4 */
[----:B------:R-:W3:Y:S04]  /*6e90*/  LDL.64 R196, [R1+0x108] ;  /* 0x0001080001c47983 */ /* 0x000ee80000100a00 */
[----:B------:R0:W3:Y:S02]  /*6ea0*/  LDG.E.U16 R213, desc[UR6][R18.64] ;  /* 0x0000000612d57981 */ /* 0x0000e4000c1e1500 */
[C---:B0-----:R-:W-:Y:S02]  /*6eb0*/  IMAD.WIDE R18, R2.reuse, 0x2, R206 ;  /* 0x0000000202127825 */ /* 0x041fe400078e02ce */
[----:B------:R-:W3:Y:S04]  /*6ec0*/  LDL.64 R206, [R1+0xc8] ;  /* 0x0000c80001ce7983 */ /* 0x000ee80000100a00 */
[----:B------:R-:W3:Y:S01]  /*6ed0*/  LDG.E.U16 R18, desc[UR6][R18.64] ;  /* 0x0000000612127981 */ /* 0x000ee2000c1e1500 */
[----:B--2---:R-:W-:-:S05]  /*6ee0*/  IMAD.WIDE R184, R2, 0x2, R184 ;  /* 0x0000000202b87825 */ /* 0x004fca00078e02b8 */
[----:B------:R5:W2:Y:S02]  /*6ef0*/  LDG.E.U16 R17, desc[UR6][R184.64] ;  /* 0x00000006b8117981 */ /* 0x000aa4000c1e1500 */
[C---:B-----5:R-:W-:Y:S02]  /*6f00*/  IMAD.WIDE R184, R2.reuse, 0x2, R198 ;  /* 0x0000000202b87825 */ /* 0x060fe400078e02c6 */
[----:B------:R-:W5:Y:S04]  /*6f10*/  LDL.64 R198, [R1+0xd0] ;  /* 0x0000d00001c67983 */ /* 0x000f680000100a00 */
[----:B------:R-:W2:Y:S01]  /*6f20*/  LDG.E.U16 R184, desc[UR6][R184.64] ;  /* 0x00000006b8b87981 */ /* 0x000ea2000c1e1500 */
[----:B----4-:R-:W-:-:S05]  /*6f30*/  IMAD.WIDE R20, R2, 0x2, R20 ;  /* 0x0000000202147825 */ /* 0x010fca00078e0214 */
[----:B------:R0:W4:Y:S02]  /*6f40*/  LDG.E.U16 R217, desc[UR6][R20.64] ;  /* 0x0000000614d97981 */ /* 0x000124000c1e1500 */
[C---:B0-----:R-:W-:Y:S02]  /*6f50*/  IMAD.WIDE R20, R2.reuse, 0x2, R194 ;  /* 0x0000000202147825 */ /* 0x041fe400078e02c2 */
[----:B------:R-:W5:Y:S04]  /*6f60*/  LDL.64 R194, [R1+0x100] ;  /* 0x0001000001c27983 */ /* 0x000f680000100a00 */
[----:B------:R-:W4:Y:S01]  /*6f70*/  LDG.E.U16 R20, desc[UR6][R20.64] ;  /* 0x0000000614147981 */ /* 0x000f22000c1e1500 */
[----:B---3--:R-:W-:-:S04]  /*6f80*/  IMAD.WIDE R186, R2, 0x2, R186 ;  /* 0x0000000202ba7825 */ /* 0x008fc800078e02ba */
[C---:B------:R-:W-:Y:S01]  /*6f90*/  IMAD.WIDE R190, R2.reuse, 0x2, R190 ;  /* 0x0000000202be7825 */ /* 0x040fe200078e02be */
[----:B------:R-:W3:Y:S04]  /*6fa0*/  LDG.E.U16 R185, desc[UR6][R186.64] ;  /* 0x00000006bab97981 */ /* 0x000ee8000c1e1500 */
[----:B------:R0:W3:Y:S02]  /*6fb0*/  LDG.E.U16 R21, desc[UR6][R190.64] ;  /* 0x00000006be157981 */ /* 0x0000e4000c1e1500 */
[C---:B0-----:R-:W-:Y:S02]  /*6fc0*/  IMAD.WIDE R190, R2.reuse, 0x2, R224 ;  /* 0x0000000202be7825 */ /* 0x041fe400078e02e0 */
[----:B------:R-:W2:Y:S02]  /*6fd0*/  LDL.64 R224, [R1+0xb8] ;  /* 0x0000b80001e07983 */ /* 0x000ea40000100a00 */
[----:B------:R-:W-:-:S02]  /*6fe0*/  IMAD.WIDE R22, R2, 0x2, R22 ;  /* 0x0000000202167825 */ /* 0x000fc400078e0216 */
[----:B------:R-:W4:Y:S02]  /*6ff0*/  LDG.E.U16 R190, desc[UR6][R190.64] ;  /* 0x00000006bebe7981 */ /* 0x000f24000c1e1500 */
[C---:B------:R-:W-:Y:S02]  /*7000*/  IMAD.WIDE R186, R2.reuse, 0x2, R196 ;  /* 0x0000000202ba7825 */ /* 0x040fe400078e02c4 */
[----:B------:R-:W3:Y:S04]  /*7010*/  LDL.64 R196, [R1+0xc0] ;  /* 0x0000c00001c47983 */ /* 0x000ee80000100a00 */
[----:B------:R0:W4:Y:S04]  /*7020*/  LDG.E.U16 R221, desc[UR6][R22.64] ;  /* 0x0000000616dd7981 */ /* 0x000128000c1e1500 */
[----:B------:R-:W4:Y:S01]  /*7030*/  LDG.E.U16 R186, desc[UR6][R186.64] ;  /* 0x00000006baba7981 */ /* 0x000f22000c1e1500 */
[----:B0-----:R-:W-:-:S03]  /*7040*/  IMAD.WIDE R22, R2, 0x2, R204 ;  /* 0x0000000202167825 */ /* 0x001fc600078e02cc */
[----:B------:R-:W4:Y:S04]  /*7050*/  LDL.64 R204, [R1+0xe0] ;  /* 0x0000e00001cc7983 */ /* 0x000f280000100a00 */
[----:B------:R0:W4:Y:S02]  /*7060*/  LDG.E.U16 R19, desc[UR6][R22.64] ;  /* 0x0000000616137981 */ /* 0x000124000c1e1500 */
[C---:B0-----:R-:W-:Y:S02]  /*7070*/  IMAD.WIDE R22, R2.reuse, 0x2, R192 ;  /* 0x0000000202167825 */ /* 0x041fe400078e02c0 */
[----:B------:R-:W4:Y:S02]  /*7080*/  LDL.64 R192, [R1+0xf0] ;  /* 0x0000f00001c07983 */ /* 0x000f240000100a00 */
[----:B------:R-:W-:-:S02]  /*7090*/  IMAD.WIDE R188, R2, 0x2, R188 ;  /* 0x0000000202bc7825 */ /* 0x000fc400078e02bc */
[----:B------:R-:W4:Y:S04]  /*70a0*/  LDG.E.U16 R22, desc[UR6][R22.64] ;  /* 0x0000000616167981 */ /* 0x000f28000c1e1500 */
[----:B------:R-:W4:Y:S01]  /*70b0*/  LDG.E.U16 R23, desc[UR6][R188.64] ;  /* 0x00000006bc177981 */ /* 0x000f22000c1e1500 */
[----:B-----5:R-:W-:-:S05]  /*70c0*/  IMAD.WIDE R194, R2, 0x2, R194 ;  /* 0x0000000202c27825 */ /* 0x020fca00078e02c2 */
[----:B------:R0:W5:Y:S02]  /*70d0*/  LDG.E.U16 R187, desc[UR6][R194.64] ;  /* 0x00000006c2bb7981 */ /* 0x000164000c1e1500 */
[C---:B0-----:R-:W-:Y:S02]  /*70e0*/  IMAD.WIDE R194, R2.reuse, 0x2, R206 ;  /* 0x0000000202c27825 */ /* 0x041fe400078e02ce */
[----:B------:R-:W5:Y:S04]  /*70f0*/  LDL.64 R206, [R1+0x98] ;  /* 0x0000980001ce7983 */ /* 0x000f680000100a00 */
[----:B------:R-:W5:Y:S01]  /*7100*/  LDG.E.U16 R194, desc[UR6][R194.64] ;  /* 0x00000006c2c27981 */ /* 0x000f62000c1e1500 */
[----:B---3--:R-:W-:-:S05]  /*7110*/  IMAD.WIDE R196, R2, 0x2, R196 ;  /* 0x0000000202c47825 */ /* 0x008fca00078e02c4 */
[----:B------:R2:W3:Y:S02]  /*7120*/  LDG.E.U16 R195, desc[UR6][R196.64] ;  /* 0x00000006c4c37981 */ /* 0x0004e4000c1e1500 */
[C---:B--2---:R-:W-:Y:S02]  /*7130*/  IMAD.WIDE R196, R2.reuse, 0x2, R224 ;  /* 0x0000000202c47825 */ /* 0x044fe400078e02e0 */
[----:B------:R-:W2:Y:S02]  /*7140*/  LDL.64 R224, [R1+0x80] ;  /* 0x0000800001e07983 */ /* 0x000ea40000100a00 */
[C---:B------:R-:W-:Y:S02]  /*7150*/  IMAD.WIDE R188, R2.reuse, 0x2, R228 ;  /* 0x0000000202bc7825 */ /* 0x040fe400078e02e4 */
[----:B------:R-:W3:Y:S04]  /*7160*/  LDL.64 R228, [R1+0x88] ;  /* 0x0000880001e47983 */ /* 0x000ee80000100a00 */
[----:B------:R-:W3:Y:S01]  /*7170*/  LDG.E.U16 R188, desc[UR6][R188.64] ;  /* 0x00000006bcbc7981 */ /* 0x000ee2000c1e1500 */
[----:B----4-:R-:W-:-:S03]  /*7180*/  IMAD.WIDE R204, R2, 0x2, R204 ;  /* 0x0000000202cc7825 */ /* 0x010fc600078e02cc */
[----:B------:R-:W4:Y:S01]  /*7190*/  LDG.E.U16 R196, desc[UR6][R196.64] ;  /* 0x00000006c4c47981 */ /* 0x000f22000c1e1500 */
[----:B------:R-:W-:-:S03]  /*71a0*/  IMAD.WIDE R192, R2, 0x2, R192 ;  /* 0x0000000202c07825 */ /* 0x000fc600078e02c0 */
[----:B------:R-:W4:Y:S04]  /*71b0*/  LDG.E.U16 R191, desc[UR6][R204.64] ;  /* 0x00000006ccbf7981 */ /* 0x000f28000c1e1500 */
[----:B------:R0:W4:Y:S01]  /*71c0*/  LDG.E.U16 R189, desc[UR6][R192.64] ;  /* 0x00000006c0bd7981 */ /* 0x000122000c1e1500 */
[----:B------:R-:W-:-:S04]  /*71d0*/  IMAD.WIDE R198, R2, 0x2, R198 ;  /* 0x0000000202c67825 */ /* 0x000fc800078e02c6 */
[C---:B0-----:R-:W-:Y:S02]  /*71e0*/  IMAD.WIDE R192, R2.reuse, 0x2, R208 ;  /* 0x0000000202c07825 */ /* 0x041fe400078e02d0 */
[----:B------:R-:W4:Y:S02]  /*71f0*/  LDL.64 R208, [R1+0xa0] ;  /* 0x0000a00001d07983 */ /* 0x000f240000100a00 */
[C---:B------:R-:W-:Y:S02]  /*7200*/  IMAD.WIDE R204, R2.reuse, 0x2, R240 ;  /* 0x0000000202cc7825 */ /* 0x040fe400078e02f0 */
[----:B------:R-:W4:Y:S04]  /*7210*/  LDL.64 R240, [R1+0x70] ;  /* 0x0000700001f07983 */ /* 0x000f280000100a00 */
[----:B------:R-:W4:Y:S04]  /*7220*/  LDG.E.U16 R192, desc[UR6][R192.64] ;  /* 0x00000006c0c07981 */ /* 0x000f28000c1e1500 */
[----:B------:R-:W4:Y:S04]  /*7230*/  LDG.E.U16 R197, desc[UR6][R204.64] ;  /* 0x00000006ccc57981 */ /* 0x000f28000c1e1500 */
[----:B------:R0:W4:Y:S02]  /*7240*/  LDG.E.U16 R193, desc[UR6][R198.64] ;  /* 0x00000006c6c17981 */ /* 0x000124000c1e1500 */
[----:B0-----:R-:W-:-:S02]  /*7250*/  IMAD.WIDE R198, R2, 0x2, R236 ;  /* 0x0000000202c67825 */ /* 0x001fc400078e02ec */
[----:B------:R-:W4:Y:S02]  /*7260*/  LDL.64 R236, [R1+0x60] ;  /* 0x0000600001ec7983 */ /* 0x000f240000100a00 */
[C---:B-----5:R-:W-:Y:S02]  /*7270*/  IMAD.WIDE R206, R2.reuse, 0x2, R206 ;  /* 0x0000000202ce7825 */ /* 0x060fe400078e02ce */
[----:B------:R-:W5:Y:S04]  /*7280*/  LDG.E.U16 R198, desc[UR6][R198.64] ;  /* 0x00000006c6c67981 */ /* 0x000f68000c1e1500 */
[----:B------:R2:W5:Y:S02]  /*7290*/  LDG.E.U16 R200, desc[UR6][R206.64] ;  /* 0x00000006cec87981 */ /* 0x000564000c1e1500 */
[----:B--2---:R-:W-:-:S02]  /*72a0*/  IMAD.WIDE R206, R2, 0x2, R224 ;  /* 0x0000000202ce7825 */ /* 0x004fc400078e02e0 */
[----:B------:R-:W2:Y:S02]  /*72b0*/  LDL.64 R224, [R1+0x48] ;  /* 0x0000480001e07983 */ /* 0x000ea40000100a00 */
[----:B------:R-:W-:Y:S02]  /*72c0*/  IMAD.WIDE R204, R2, 0x2, R232 ;  /* 0x0000000202cc7825 */ /* 0x000fe400078e02e8 */
[----:B------:R-:W5:Y:S04]  /*72d0*/  LDL.64 R232, [R1+0x68] ;  /* 0x0000680001e87983 */ /* 0x000f680000100a00 */
[----:B------:R3:W5:Y:S01]  /*72e0*/  LDG.E.U16 R210, desc[UR6][R204.64] ;  /* 0x00000006ccd27981 */ /* 0x000762000c1e1500 */
[----:B------:R-:W-:-:S03]  /*72f0*/  UIADD3.64 UR24, UR12, 0x300, URZ ;  /* 0x000003000c187897 */ /* 0x000fc6000fffe03f */
[----:B------:R-:W5:Y:S01]  /*7300*/  LDG.E.U16 R214, desc[UR6][R206.64] ;  /* 0x00000006ced67981 */ /* 0x000f62000c1e1500 */
[----:B---3--:R-:W-:-:S05]  /*7310*/  IMAD.WIDE R204, R2, 0x2, R228 ;  /* 0x0000000202cc7825 */ /* 0x008fca00078e02e4 */
[----:B------:R-:W-:Y:S01]  /*7320*/  HGMMA.64x64x16.F32.BF16 R152, gdesc[UR24].tnspA, R152 ;  /* 0x20e00000189879f0 */ /* 0x000fe20008701898 */
[----:B------:R-:W3:Y:S04]  /*7330*/  LDL.64 R228, [R1+0x50] ;  /* 0x0000500001e47983 */ /* 0x000ee80000100a00 */
[----:B------:R0:W3:Y:S01]  /*7340*/  LDG.E.U16 R212, desc[UR6][R204.64] ;  /* 0x00000006ccd47981 */ /* 0x0000e2000c1e1500 */
[----:B----4-:R-:W-:-:S05]  /*7350*/  IMAD.WIDE R208, R2, 0x2, R208 ;  /* 0x0000000202d07825 */ /* 0x010fca00078e02d0 */
[----:B------:R1:W4:Y:S01]  /*7360*/  LDG.E.U16 R199, desc[UR6][R208.64] ;  /* 0x00000006d0c77981 */ /* 0x000322000c1e1500 */
[C---:B0-----:R-:W-:Y:S01]  /*7370*/  IMAD.WIDE R204, R2.reuse, 0x2, R240 ;  /* 0x0000000202cc7825 */ /* 0x041fe200078e02f0 */
[----:B------:R-:W-:Y:S02]  /*7380*/  UIADD3.64 UR28, UR12, 0x380, URZ ;  /* 0x000003800c1c7897 */ /* 0x000fe4000fffe03f */
[----:B------:R-:W-:Y:S01]  /*7390*/  UIADD3.64 UR32, UR12, 0x400, URZ ;  /* 0x000004000c207897 */ /* 0x000fe2000fffe03f */
[----:B------:R-:W4:Y:S04]  /*73a0*/  LDL.64 R240, [R1+0x20] ;  /* 0x0000200001f07983 */ /* 0x000f280000100a00 */
[----:B------:R0:W4:Y:S01]  /*73b0*/  LDG.E.U16 R218, desc[UR6][R204.64] ;  /* 0x00000006ccda7981 */ /* 0x000122000c1e1500 */
[----:B-1----:R-:W-:Y:S01]  /*73c0*/  IMAD.WIDE R208, R2, 0x2, R248 ;  /* 0x0000000202d07825 */ /* 0x002fe200078e02f8 */
[----:B------:R-:W-:-:S02]  /*73d0*/  UIADD3.64 UR36, UR12, 0x480, URZ ;  /* 0x000004800c247897 */ /* 0x000fc4000fffe03f */
[----:B------:R-:W-:Y:S01]  /*73e0*/  UIADD3.64 UR40, UR12, 0x500, URZ ;  /* 0x000005000c287897 */ /* 0x000fe2000fffe03f */
[----:B------:R-:W4:Y:S04]  /*73f0*/  LDL.64 R248, [R1+0x8] ;  /* 0x0000080001f87983 */ /* 0x000f280000100a00 */
[----:B------:R1:W4:Y:S01]  /*7400*/  LDG.E.U16 R216, desc[UR6][R208.64] ;  /* 0x00000006d0d87981 */ /* 0x000322000c1e1500 */
[----:B0-----:R-:W-:-:S03]  /*7410*/  IMAD.WIDE R204, R2, 0x2, R244 ;  /* 0x0000000202cc7825 */ /* 0x001fc600078e02f4 */
[----:B------:R-:W4:Y:S01]  /*7420*/  LDL.64 R244, [R1] ;  /* 0x0000000001f47983 */ /* 0x000f220000100a00 */
[----:B-1----:R-:W-:-:S03]  /*7430*/  IMAD.WIDE R208, R2, 0x2, R236 ;  /* 0x0000000202d07825 */ /* 0x002fc600078e02ec */
[----:B------:R-:W4:Y:S04]  /*7440*/  LDL.64 R236, [R1+0x18] ;  /* 0x0000180001ec7983 */ /* 0x000f280000100a00 */
[----:B------:R2:W4:Y:S01]  /*7450*/  LDG.E.U16 R222, desc[UR6][R208.64] ;  /* 0x00000006d0de7981 */ /* 0x000522000c1e1500 */
[----:B------:R-:W-:Y:S04]  /*7460*/  HGMMA.64x64x16.F32.BF16 R152, gdesc[UR28].tnspA, R152 ;  /* 0x20e000001c9879f0 */ /* 0x000fe80008701898 */
[----:B------:R-:W-:Y:S04]  /*7470*/  HGMMA.64x64x16.F32.BF16 R152, gdesc[UR32].tnspA, R152 ;  /* 0x20e00000209879f0 */ /* 0x000fe80008701898 */
[----:B------:R-:W-:Y:S01]  /*7480*/  HGMMA.64x64x16.F32.BF16 R152, gdesc[UR36].tnspA, R152 ;  /* 0x20e00000249879f0 */ /* 0x000fe20008701898 */
[----:B--2---:R-:W-:-:S02]  /*7490*/  IMAD.WIDE R208, R2, 0x2, R224 ;  /* 0x0000000202d07825 */ /* 0x004fc400078e02e0 */
[----:B------:R-:W2:Y:S04]  /*74a0*/  LDG.E.U16 R224, desc[UR6][R204.64] ;  /* 0x00000006cce07981 */ /* 0x000ea8000c1e1500 */
[----:B------:R-:W4:Y:S01]  /*74b0*/  LDL.64 R204, [R1+0x40] ;  /* 0x0000400001cc7983 */ /* 0x000f220000100a00 */
[----:B-----5:R-:W-:-:S03]  /*74c0*/  IMAD.WIDE R206, R2, 0x2, R232 ;  /* 0x0000000202ce7825 */ /* 0x020fc600078e02e8 */
[----:B------:R-:W5:Y:S04]  /*74d0*/  LDL.64 R232, [R1+0x30] ;  /* 0x0000300001e87983 */ /* 0x000f680000100a00 */
[----:B------:R3:W2:Y:S01]  /*74e0*/  LDG.E.U16 R220, desc[UR6][R206.64] ;  /* 0x00000006cedc7981 */ /* 0x0006a2000c1e1500 */
[----:B------:R-:W-:Y:S01]  /*74f0*/  HGMMA.64x64x16.F32.BF16 R152, gdesc[UR40].tnspA, R152 ;  /* 0x20e00000289879f0 */ /* 0x000fe20008701898 */
[C---:B---3--:R-:W-:Y:S02]  /*7500*/  IMAD.WIDE R206, R2.reuse, 0x2, R228 ;  /* 0x0000000202ce7825 */ /* 0x048fe400078e02e4 */
[----:B------:R5:W3:Y:S04]  /*7510*/  LDG.E.U16 R228, desc[UR6][R208.64] ;  /* 0x00000006d0e47981 */ /* 0x000ae8000c1e1500 */
[----:B------:R-:W3:Y:S04]  /*7520*/  LDG.E.U16 R225, desc[UR6][R206.64] ;  /* 0x00000006cee17981 */ /* 0x000ee8000c1e1500 */
[----:B------:R-:W2:Y:S01]  /*7530*/  LDL.64 R206, [R1+0x38] ;  /* 0x0000380001ce7983 */ /* 0x000ea20000100a00 */
[----:B----4-:R-:W-:-:S05]  /*7540*/  IMAD.WIDE R204, R2, 0x2, R204 ;  /* 0x0000000202cc7825 */ /* 0x010fca00078e02cc */
[----:B------:R-:W4:Y:S04]  /*7550*/  LDG.E.U16 R229, desc[UR6][R204.64] ;  /* 0x00000006cce57981 */ /* 0x000f28000c1e1500 */
[----:B------:R-:W3:Y:S01]  /*7560*/  LDL.64 R204, [R1+0x28] ;  /* 0x0000280001cc7983 */ /* 0x000ee20000100a00 */
[----:B-----5:R-:W-:-:S05]  /*7570*/  IMAD.WIDE R208, R2, 0x2, R232 ;  /* 0x0000000202d07825 */ /* 0x020fca00078e02e8 */
[----:B------:R0:W5:Y:S02]  /*7580*/  LDG.E.U16 R233, desc[UR6][R208.64] ;  /* 0x00000006d0e97981 */ /* 0x000164000c1e1500 */
[----:B0-----:R-:W-:Y:S01]  /*7590*/  IMAD.WIDE R208, R2, 0x2, R236 ;  /* 0x0000000202d07825 */ /* 0x001fe200078e02ec */
[----:B------:R-:W-:-:S09]  /*75a0*/  UIADD3.64 UR44, UR12, 0x580, URZ ;  /* 0x000005800c2c7897 */ /* 0x000fd2000fffe03f */
[----:B------:R-:W-:Y:S01]  /*75b0*/  HGMMA.64x64x16.F32.BF16 R152, gdesc[UR44].tnspA, R152 ;  /* 0x20e000002c9879f0 */ /* 0x000fe20008701898 */
[----:B------:R-:W-:Y:S02]  /*75c0*/  UIADD3.64 UR48, UR12, 0x600, URZ ;  /* 0x000006000c307897 */ /* 0x000fe4000fffe03f */
[----:B------:R-:W-:-:S07]  /*75d0*/  UIADD3.64 UR52, UR12, 0x680, URZ ;  /* 0x000006800c347897 */ /* 0x000fce000fffe03f */
[----:B------:R-:W-:Y:S01]  /*75e0*/  HGMMA.64x64x16.F32.BF16 R152, gdesc[UR48].tnspA, R152 ;  /* 0x20e00000309879f0 */ /* 0x000fe20008701898 */
[----:B------:R-:W-:-:S03]  /*75f0*/  UIADD3.64 UR56, UR12, 0x700, URZ ;  /* 0x000007000c387897 */ /* 0x000fc6000fffe03f */
[----:B------:R-:W-:Y:S01]  /*7600*/  HGMMA.64x64x16.F32.BF16 R152, gdesc[UR52].tnspA, R152 ;  /* 0x20e00000349879f0 */ /* 0x000fe20008701898 */
[----:B--2---:R-:W-:-:S05]  /*7610*/  IMAD.WIDE R206, R2, 0x2, R206 ;  /* 0x0000000202ce7825 */ /* 0x004fca00078e02ce */
[----:B------:R0:W2:Y:S01]  /*7620*/  LDG.E.U16 R232, desc[UR6][R206.64] ;  /* 0x00000006cee87981 */ /* 0x0000a2000c1e1500 */
[C---:B---3--:R-:W-:Y:S01]  /*7630*/  IMAD.WIDE R204, R2.reuse, 0x2, R204 ;  /* 0x0000000202cc7825 */ /* 0x048fe200078e02cc */
[----:B------:R-:W-:Y:S04]  /*7640*/  HGMMA.64x64x16.F32.BF16 R152, gdesc[UR56].tnspA, R152, gsb0 ;  /* 0x20e00000389879f0 */ /* 0x000fe80008001898 */
[----:B------:R-:W3:Y:S04]  /*7650*/  LDG.E.U16 R236, desc[UR6][R204.64] ;  /* 0x00000006ccec7981 */ /* 0x000ee8000c1e1500 */
[----:B------:R-:W4:Y:S01]  /*7660*/  LDL.64 R204, [R1+0x10] ;  /* 0x0000100001cc7983 */ /* 0x000f220000100a00 */
[----:B0-----:R-:W-:-:S03]  /*7670*/  IMAD.WIDE R206, R2, 0x2, R240 ;  /* 0x0000000202ce7825 */ /* 0x001fc600078e02f0 */
[----:B------:R0:W5:Y:S04]  /*7680*/  LDG.E.U16 R240, desc[UR6][R208.64] ;  /* 0x00000006d0f07981 */ /* 0x000168000c1e1500 */
[----:B------:R1:W5:Y:S01]  /*7690*/  LDG.E.U16 R237, desc[UR6][R206.64] ;  /* 0x00000006ceed7981 */ /* 0x000362000c1e1500 */
[----:B0-----:R-:W-:-:S04]  /*76a0*/  IMAD.WIDE R208, R2, 0x2, R244 ;  /* 0x0000000202d07825 */ /* 0x001fc800078e02f4 */
[C---:B-1----:R-:W-:Y:S01]  /*76b0*/  IMAD.WIDE R206, R2.reuse, 0x2, R248 ;  /* 0x0000000202ce7825 */ /* 0x042fe200078e02f8 */
[----:B------:R0:W5:Y:S04]  /*76c0*/  LDG.E.U16 R245, desc[UR6][R208.64] ;  /* 0x00000006d0f57981 */ /* 0x000168000c1e1500 */
[----:B------:R1:W5:Y:S01]  /*76d0*/  LDG.E.U16 R244, desc[UR6][R206.64] ;  /* 0x00000006cef47981 */ /* 0x000362000c1e1500 */
[----:B0-----:R-:W-:-:S04]  /*76e0*/  IMAD.WIDE R208, R2, 0x2, R238 ;  /* 0x0000000202d07825 */ /* 0x001fc800078e02ee */
[C---:B-1----:R-:W-:Y:S01]  /*76f0*/  IMAD.WIDE R206, R2.reuse, 0x2, R242 ;  /* 0x0000000202ce7825 */ /* 0x042fe200078e02f2 */
[----:B------:R0:W5:Y:S04]  /*7700*/  LDG.E.U16 R250, desc[UR6][R208.64] ;  /* 0x00000006d0fa7981 */ /* 0x000168000c1e1500 */
[----:B------:R1:W5:Y:S01]  /*7710*/  LDG.E.U16 R249, desc[UR6][R206.64] ;  /* 0x00000006cef97981 */ /* 0x000362000c1e1500 */
[----:B0-----:R-:W-:-:S04]  /*7720*/  IMAD.WIDE R208, R2, 0x2, R226 ;  /* 0x0000000202d07825 */ /* 0x001fc800078e02e2 */
[C---:B-1----:R-:W-:Y:S02]  /*7730*/  IMAD.WIDE R206, R2.reuse, 0x2, R230 ;  /* 0x0000000202ce7825 */ /* 0x042fe400078e02e6 */
[----:B------:R-:W5:Y:S04]  /*7740*/  LDG.E.U16 R208, desc[UR6][R208.64] ;  /* 0x00000006d0d07981 */ /* 0x000f68000c1e1500 */
[----:B------:R0:W5:Y:S01]  /*7750*/  LDG.E.U16 R206, desc[UR6][R206.64] ;  /* 0x00000006cece7981 */ /* 0x000162000c1e1500 */
[----:B------:R-:W-:Y:S02]  /*7760*/  WARPGROUP.DEPBAR.LE gsb0, 0x0 ;  /* 0x00008000000079c5 */ /* 0x000fe40000010000 */
[----:B0-----:R-:W0:Y:S01]  /*7770*/  LDC R207, c[0x0][0x280] ;  /* 0x0000a000ffcf7b82 */ /* 0x001e220000000800 */
[----:B----4-:R-:W-:-:S05]  /*7780*/  IMAD.WIDE R204, R2, 0x2, R204 ;  /* 0x0000000202cc7825 */ /* 0x010fca00078e02cc */
[----:B------:R1:W4:Y:S02]  /*7790*/  LDG.E.U16 R241, desc[UR6][R204.64] ;  /* 0x00000006ccf17981 */ /* 0x000324000c1e1500 */
[----:B-1----:R-:W-:-:S05]  /*77a0*/  IMAD.WIDE R204, R2, 0x2, R246 ;  /* 0x0000000202cc7825 */ /* 0x002fca00078e02f6 */
[----:B------:R1:W4:Y:S02]  /*77b0*/  LDG.E.U16 R248, desc[UR6][R204.64] ;  /* 0x00000006ccf87981 */ /* 0x000324000c1e1500 */
[----:B-1----:R-:W-:-:S06]  /*77c0*/  IMAD.WIDE R204, R2, 0x2, R234 ;  /* 0x0000000202cc7825 */ /* 0x002fcc00078e02ea */
[----:B------:R-:W4:Y:S01]  /*77d0*/  LDG.E.U16 R204, desc[UR6][R204.64] ;  /* 0x00000006cccc7981 */ /* 0x000f22000c1e1500 */
[----:B------:R-:W-:Y:S06]  /*77e0*/  BAR.SYNC.DEFER_BLOCKING 0x0 ;  /* 0x0000000000007b1d */ /* 0x000fec0000010000 */
[----:B------:R1:W-:Y:S04]  /*77f0*/  STS.U16 [R5+UR4+0x11000], R9 ;  /* 0x0110000905007988 */ /* 0x0003e80008000404 */
[----:B------:R2:W-:Y:S01]  /*7800*/  STS.U16 [R5+UR4+0x11400], R10 ;  /* 0x0114000a05007988 */ /* 0x0005e20008000404 */
[----:B-1----:R-:W-:Y:S01]  /*7810*/  FMUL R9, R152, UR5 ;  /* 0x0000000598097c20 */ /* 0x002fe20008400000 */
[----:B--2---:R-:W-:-:S05]  /*7820*/  FMUL R10, R153, UR5 ;  /* 0x00000005990a7c20 */ /* 0x004fca0008400000 */
[----:B------:R-:W-:Y:S01]  /*7830*/  FMNMX R9, R9, R10, !PT ;  /* 0x0000000a09097209 */ /* 0x000fe20007800000 */
[----:B------:R-:W-:-:S05]  /*7840*/  FMUL R10, R156, UR5 ;  /* 0x000000059c0a7c20 */ /* 0x000fca0008400000 */
        /* <DEDUP_REMOVED lines=26> */
[----:B------:R-:W-:-:S05]  /*79f0*/  FMNMX R9, R10, R9, !PT ;  /* 0x000000090a097209 */ /* 0x000fca0007800000 */
[----:B------:R-:W1:Y:S04]  /*7a00*/  SHFL.BFLY PT, R10, R9, 0x2, 0x1f ;  /* 0x0c401f00090a7f89 */ /* 0x000e6800000e0000 */
[----:B------:R2:W-:Y:S04]  /*7a10*/  STS.U16 [R5+UR4+0x11800], R11 ;  /* 0x0118000b05007988 */ /* 0x0005e80008000404 */
[----:B------:R0:W-:Y:S01]  /*7a20*/  STS.U16 [R5+UR4+0x11c00], R12 ;  /* 0x011c000c05007988 */ /* 0x0001e20008000404 */
[----:B--2---:R-:W-:Y:S01]  /*7a30*/  FMUL R11, R154, UR5 ;  /* 0x000000059a0b7c20 */ /* 0x004fe20008400000 */
[----:B0-----:R-:W-:-:S05]  /*7a40*/  FMUL R12, R155, UR5 ;  /* 0x000000059b0c7c20 */ /* 0x001fca0008400000 */
[----:B------:R-:W-:Y:S01]  /*7a50*/  FMNMX R11, R11, R12, !PT ;  /* 0x0000000c0b0b7209 */ /* 0x000fe20007800000 */
[----:B------:R-:W-:Y:S01]  /*7a60*/  FMUL R12, R158, UR5 ;  /* 0x000000059e0c7c20 */ /* 0x000fe20008400000 */
[----:B-1----:R-:W-:-:S04]  /*7a70*/  FMNMX R10, R9, R10, !PT ;  /* 0x0000000a090a7209 */ /* 0x002fc80007800000 */
[----:B------:R-:W-:Y:S01]  /*7a80*/  FMNMX R11, R12, R11, !PT ;  /* 0x0000000b0c0b7209 */ /* 0x000fe20007800000 */
[----:B------:R-:W-:Y:S01]  /*7a90*/  FMUL R12, R159, UR5 ;  /* 0x000000059f0c7c20 */ /* 0x000fe20008400000 */
[----:B------:R-:W-:-:S04]  /*7aa0*/  FMUL R9, R162, UR5 ;  /* 0x00000005a2097c20 */ /* 0x000fc80008400000 */
[----:B------:R-:W-:-:S04]  /*7ab0*/  FMNMX R11, R12, R11, !PT ;  /* 0x0000000b0c0b7209 */ /* 0x000fc80007800000 */
[----:B------:R-:W-:Y:S02]  /*7ac0*/  FMNMX R11, R9, R11, !PT ;  /* 0x0000000b090b7209 */ /* 0x000fe40007800000 */
[----:B------:R-:W0:Y:S01]  /*7ad0*/  SHFL.BFLY PT, R9, R10, 0x1, 0x1f ;  /* 0x0c201f000a097f89 */ /* 0x000e2200000e0000 */
[----:B------:R-:W-:-:S05]  /*7ae0*/  FMUL R12, R163, UR5 ;  /* 0x00000005a30c7c20 */ /* 0x000fca0008400000 */
[----:B------:R-:W-:Y:S01]  /*7af0*/  FMNMX R11, R12, R11, !PT ;  /* 0x0000000b0c0b7209 */ /* 0x000fe20007800000 */
[----:B------:R-:W-:-:S05]  /*7b00*/  FMUL R12, R166, UR5 ;  /* 0x00000005a60c7c20 */ /* 0x000fca0008400000 */
[----:B------:R-:W-:Y:S01]  /*7b10*/  FMNMX R11, R12, R11, !PT ;  /* 0x0000000b0c0b7209 */ /* 0x000fe20007800000 */
[----:B------:R-:W-:-:S05]  /*7b20*/  FMUL R12, R167, UR5 ;  /* 0x00000005a70c7c20 */ /* 0x000fca0008400000 */
[----:B------:R-:W-:Y:S01]  /*7b30*/  FMNMX R11, R12, R11, !PT ;  /* 0x0000000b0c0b7209 */ /* 0x000fe20007800000 */
[----:B------:R-:W-:Y:S01]  /*7b40*/  FMUL R12, R170, UR5 ;  /* 0x00000005aa0c7c20 */ /* 0x000fe20008400000 */
[----:B0-----:R-:W-:Y:S01]  /*7b50*/  FMNMX R9, R10, R9, !PT ;  /* 0x000000090a097209 */ /* 0x001fe20007800000 */
[----:B------:R-:W-:-:S03]  /*7b60*/  FMUL R10, R171, UR5 ;  /* 0x00000005ab0a7c20 */ /* 0x000fc60008400000 */
[----:B------:R-:W-:-:S04]  /*7b70*/  FMNMX R11, R12, R11, !PT ;  /* 0x0000000b0c0b7209 */ /* 0x000fc80007800000 */
[----:B------:R-:W-:Y:S01]  /*7b80*/  FMNMX R11, R10, R11, !PT ;  /* 0x0000000b0a0b7209 */ /* 0x000fe20007800000 */
[----:B------:R-:W-:Y:S01]  /*7b90*/  FMUL R10, R174, UR5 ;  /* 0x00000005ae0a7c20 */ /* 0x000fe20008400000 */
[----:B------:R-:W-:Y:S01]  /*7ba0*/  FMUL R12, R175, UR5 ;  /* 0x00000005af0c7c20 */ /* 0x000fe20008400000 */
[----:B------:R0:W-:Y:S03]  /*7bb0*/  STS.U16 [R5+UR4+0x12000], R13 ;  /* 0x0120000d05007988 */ /* 0x0001e60008000404 */
[----:B------:R-:W-:Y:S01]  /*7bc0*/  FMNMX R11, R10, R11, !PT ;  /* 0x0000000b0a0b7209 */ /* 0x000fe20007800000 */
[----:B------:R1:W-:Y:S01]  /*7bd0*/  STS.U16 [R5+UR4+0x12400], R14 ;  /* 0x0124000e05007988 */ /* 0x0003e20008000404 */
[----:B------:R-:W-:Y:S02]  /*7be0*/  FMNMX R9, R9, R4, !PT ;  /* 0x0000000409097209 */ /* 0x000fe40007800000 */
[----:B------:R-:W-:Y:S01]  /*7bf0*/  FMNMX R12, R12, R11, !PT ;  /* 0x0000000b0c0c7209 */ /* 0x000fe20007800000 */
[----:B0-----:R-:W-:Y:S01]  /*7c00*/  FMUL R13, R178, UR5 ;  /* 0x00000005b20d7c20 */ /* 0x001fe20008400000 */
[----:B------:R0:W-:Y:S01]  /*7c10*/  STS.U16 [R5+UR4+0x12800], R15 ;  /* 0x0128000f05007988 */ /* 0x0001e20008000404 */
[----:B-1----:R-:W-:-:S03]  /*7c20*/  FMUL R14, R179, UR5 ;  /* 0x00000005b30e7c20 */ /* 0x002fc60008400000 */
[----:B------:R-:W-:Y:S01]  /*7c30*/  FMNMX R13, R13, R12, !PT ;  /* 0x0000000c0d0d7209 */ /* 0x000fe20007800000 */
[----:B------:R-:W-:-:S03]  /*7c40*/  FFMA R152, R152, UR5, -R9 ;  /* 0x0000000598987c23 */ /* 0x000fc60008000809 */
[----:B------:R-:W-:Y:S01]  /*7c50*/  FMNMX R14, R14, R13, !PT ;  /* 0x0000000d0e0e7209 */ /* 0x000fe20007800000 */
[----:B0-----:R-:W-:Y:S01]  /*7c60*/  FMUL R15, R182, UR5 ;  /* 0x00000005b60f7c20 */ /* 0x001fe20008400000 */
[----:B------:R-:W-:Y:S01]  /*7c70*/  FMUL R10, R152, 1.4426950216293334961 ;  /* 0x3fb8aa3b980a7820 */ /* 0x000fe20000400000 */
[----:B------:R-:W-:-:S03]  /*7c80*/  FMUL R152, R183, UR5 ;  /* 0x00000005b7987c20 */ /* 0x000fc60008400000 */
[----:B------:R-:W-:Y:S01]  /*7c90*/  FMNMX R15, R15, R14, !PT ;  /* 0x0000000e0f0f7209 */ /* 0x000fe20007800000 */
[----:B------:R-:W-:-:S03]  /*7ca0*/  FFMA R153, R153, UR5, -R9 ;  /* 0x0000000599997c23 */ /* 0x000fc60008000809 */
[----:B------:R-:W-:Y:S01]  /*7cb0*/  FMNMX R152, R152, R15, !PT ;  /* 0x0000000f98987209 */ /* 0x000fe20007800000 */
[----:B------:R-:W-:-:S04]  /*7cc0*/  FMUL R11, R153, 1.4426950216293334961 ;  /* 0x3fb8aa3b990b7820 */ /* 0x000fc80000400000 */
[----:B------:R-:W0:Y:S01]  /*7cd0*/  SHFL.BFLY PT, R153, R152, 0x2, 0x1f ;  /* 0x0c401f0098997f89 */ /* 0x000e2200000e0000 */
[--C-:B------:R-:W-:Y:S01]  /*7ce0*/  FFMA R156, R156, UR5, -R9.reuse ;  /* 0x000000059c9c7c23 */ /* 0x100fe20008000809 */
[----:B------:R-:W-:-:S03]  /*7cf0*/  FFMA R157, R157, UR5, -R9 ;  /* 0x000000059d9d7c23 */ /* 0x000fc60008000809 */
[----:B------:R-:W-:Y:S01]  /*7d00*/  FMUL R12, R156, 1.4426950216293334961 ;  /* 0x3fb8aa3b9c0c7820 */ /* 0x000fe20000400000 */
[----:B------:R-:W-:Y:S01]  /*7d10*/  FFMA R156, R168, UR5, -R9 ;  /* 0x00000005a89c7c23 */ /* 0x000fe20008000809 */
[----:B------:R-:W-:-:S03]  /*7d20*/  FMUL R13, R157, 1.4426950216293334961 ;  /* 0x3fb8aa3b9d0d7820 */ /* 0x000fc60000400000 */
[----:B------:R-:W-:Y:S01]  /*7d30*/  FMUL R156, R156, 1.4426950216293334961 ;  /* 0x3fb8aa3b9c9c7820 */ /* 0x000fe20000400000 */
[----:B------:R-:W-:-:S03]  /*7d40*/  FFMA R157, R169, UR5, -R9 ;  /* 0x00000005a99d7c23 */ /* 0x000fc60008000809 */
[----:B------:R1:W-:Y:S02]  /*7d50*/  MUFU.EX2 R169, R156 ;  /* 0x0000009c00a97308 */ /* 0x0003e40000000800 */
[--C-:B-1----:R-:W-:Y:S01]  /*7d60*/  FFMA R156, R172, UR5, -R9.reuse ;  /* 0x00000005ac9c7c23 */ /* 0x102fe20008000809 */
[----:B0-----:R-:W-:Y:S01]  /*7d70*/  FMNMX R153, R152, R153, !PT ;  /* 0x0000009998997209 */ /* 0x001fe20007800000 */
[----:B------:R-:W-:Y:S02]  /*7d80*/  FFMA R152, R173, UR5, -R9 ;  /* 0x00000005ad987c23 */ /* 0x000fe40008000809 */
[----:B------:R-:W-:-:S04]  /*7d90*/  FMUL R156, R156, 1.4426950216293334961 ;  /* 0x3fb8aa3b9c9c7820 */ /* 0x000fc80000400000 */
[----:B------:R0:W-:Y:S02]  /*7da0*/  MUFU.EX2 R173, R156 ;  /* 0x0000009c00ad7308 */ /* 0x0001e40000000800 */
[----:B0-----:R-:W-:Y:S02]  /*7db0*/  FMUL R156, R152, 1.4426950216293334961 ;  /* 0x3fb8aa3b989c7820 */ /* 0x001fe40000400000 */
[----:B------:R-:W0:Y:S01]  /*7dc0*/  SHFL.BFLY PT, R152, R153, 0x1, 0x1f ;  /* 0x0c201f0099987f89 */ /* 0x000e2200000e0000 */
[----:B------:R-:W-:-:S04]  /*7dd0*/  FFMA R181, R181, UR5, -R9 ;  /* 0x00000005b5b57c23 */ /* 0x000fc80008000809 */
[----:B------:R-:W-:Y:S01]  /*7de0*/  FMUL R181, R181, 1.4426950216293334961 ;  /* 0x3fb8aa3bb5b57820 */ /* 0x000fe20000400000 */
[----:B------:R-:W-:Y:S04]  /*7df0*/  STS.U16 [R5+UR4+0x10000], R223 ;  /* 0x010000df05007988 */ /* 0x000fe80008000404 */
[----:B------:R-:W-:Y:S04]  /*7e00*/  STS.U16 [R5+UR4+0x10400], R219 ;  /* 0x010400db05007988 */ /* 0x000fe80008000404 */
[----:B------:R-:W-:Y:S04]  /*7e10*/  STS.U16 [R5+UR4+0x10800], R215 ;  /* 0x010800d705007988 */ /* 0x000fe80008000404 */
[----:B------:R-:W-:Y:S04]  /*7e20*/  STS.U16 [R5+UR4+0x10c00], R211 ;  /* 0x010c00d305007988 */ /* 0x000fe80008000404 */
[----:B------:R-:W-:Y:S01]  /*7e30*/  STS.U16 [R5+UR4+0x12c00], R184 ;  /* 0x012c00b805007988 */ /* 0x000fe20008000404 */
[----:B0-----:R-:W-:Y:S01]  /*7e40*/  FMNMX R152, R153, R152, !PT ;  /* 0x0000009899987209 */ /* 0x001fe20007800000 */
[----:B------:R-:W-:-:S02]  /*7e50*/  FADD R153, -R9, R4 ;  /* 0x0000000409997221 */ /* 0x000fc40000000100 */
[----:B------:R0:W-:Y:S01]  /*7e60*/  STS.U16 [R5+UR4+0x13000], R186 ;  /* 0x013000ba05007988 */ /* 0x0001e20008000404 */
[----:B------:R1:W-:Y:S03]  /*7e70*/  MUFU.EX2 R4, R181 ;  /* 0x000000b500047308 */ /* 0x0003e60000000800 */
[----:B------:R-:W-:Y:S04]  /*7e80*/  STS.U16 [R5+UR4+0x13400], R188 ;  /* 0x013400bc05007988 */ /* 0x000fe80008000404 */
[----:B------:R-:W-:Y:S04]  /*7e90*/  STS.U16 [R5+UR4+0x13800], R190 ;  /* 0x013800be05007988 */ /* 0x000fe80008000404 */
[----:B------:R-:W-:Y:S01]  /*7ea0*/  STS.U16 [R5+UR4+0x13c00], R192 ;  /* 0x013c00c005007988 */ /* 0x000fe20008000404 */
[----:B-1----:R-:W-:-:S03]  /*7eb0*/  FMNMX R181, R152, R6, !PT ;  /* 0x0000000698b57209 */ /* 0x002fc60007800000 */
        /* <DEDUP_REMOVED lines=11> */
[----:B-----5:R-:W-:Y:S04]  /*7f70*/  STS.U16 [R5+UR4+0x16c00], R240 ;  /* 0x016c00f005007988 */ /* 0x020fe80008000404 */
[----:B------:R-:W-:Y:S04]  /*7f80*/  STS.U16 [R5+UR4+0x17000], R244 ;  /* 0x017000f405007988 */ /* 0x000fe80008000404 */
[----:B----4-:R-:W-:Y:S04]  /*7f90*/  STS.U16 [R5+UR4+0x17400], R248 ;  /* 0x017400f805007988 */ /* 0x010fe80008000404 */
        /* <DEDUP_REMOVED lines=34> */
[----:B------:R-:W-:Y:S01]  /*81c0*/  FMUL R153, R153, 1.4426950216293334961 ;  /* 0x3fb8aa3b99997820 */ /* 0x000fe20000400000 */
[----:B------:R2:W-:Y:S06]  /*81d0*/  MEMBAR.ALL.CTA ;  /* 0x0000000000007992 */ /* 0x0005ec0000008000 */
[----:B--2---:R-:W2:Y:S01]  /*81e0*/  FENCE.VIEW.ASYNC.S ;  /* 0x00000000000073c6 */ /* 0x004ea20000000000 */
[----:B------:R-:W-:Y:S01]  /*81f0*/  FMUL R157, R157, 1.4426950216293334961 ;  /* 0x3fb8aa3b9d9d7820 */ /* 0x000fe20000400000 */
[--C-:B------:R-:W-:Y:S01]  /*8200*/  FFMA R152, R170, UR5, -R181.reuse ;  /* 0x00000005aa987c23 */ /* 0x100fe200080008b5 */
[----:B0-----:R0:W3:Y:S01]  /*8210*/  MUFU.EX2 R186, R153 ;  /* 0x0000009900ba7308 */ /* 0x0010e20000000800 */
[----:B------:R-:W-:-:S02]  /*8220*/  FFMA R154, R154, UR5, -R181 ;  /* 0x000000059a9a7c23 */ /* 0x000fc400080008b5 */
[----:B------:R-:W-:-:S05]  /*8230*/  FMUL R152, R152, 1.4426950216293334961 ;  /* 0x3fb8aa3b98987820 */ /* 0x000fca0000400000 */
[----:B------:R4:W-:Y:S01]  /*8240*/  MUFU.EX2 R172, R157 ;  /* 0x0000009d00ac7308 */ /* 0x0009e20000000800 */
[----:B0-----:R-:W-:Y:S01]  /*8250*/  FFMA R153, R171, UR5, -R181 ;  /* 0x00000005ab997c23 */ /* 0x001fe200080008b5 */
[----:B------:R-:W-:-:S03]  /*8260*/  FMUL R154, R154, 1.4426950216293334961 ;  /* 0x3fb8aa3b9a9a7820 */ /* 0x000fc60000400000 */
[----:B------:R-:W-:Y:S01]  /*8270*/  FMUL R153, R153, 1.4426950216293334961 ;  /* 0x3fb8aa3b99997820 */ /* 0x000fe20000400000 */
[--C-:B----4-:R-:W-:Y:S02]  /*8280*/  FFMA R157, R176, UR5, -R9.reuse ;  /* 0x00000005b09d7c23 */ /* 0x110fe40008000809 */
[----:B------:R0:W-:Y:S01]  /*8290*/  MUFU.EX2 R171, R152 ;  /* 0x0000009800ab7308 */ /* 0x0001e20000000800 */
[----:B-1----:R-:W-:Y:S01]  /*82a0*/  FADD R19, -R181, R6 ;  /* 0x00000006b5137221 */ /* 0x002fe20000000100 */
[----:B------:R-:W-:Y:S01]  /*82b0*/  FMUL R157, R157, 1.4426950216293334961 ;  /* 0x3fb8aa3b9d9d7820 */ /* 0x000fe20000400000 */
[--C-:B------:R-:W-:Y:S01]  /*82c0*/  FFMA R160, R160, UR5, -R9.reuse ;  /* 0x00000005a0a07c23 */ /* 0x100fe20008000809 */
[--C-:B------:R-:W-:Y:S01]  /*82d0*/  FFMA R161, R161, UR5, -R9.reuse ;  /* 0x00000005a1a17c23 */ /* 0x100fe20008000809 */
[----:B------:R-:W-:Y:S01]  /*82e0*/  FFMA R205, R164, UR5, -R9 ;  /* 0x00000005a4cd7c23 */ /* 0x000fe20008000809 */
[--C-:B------:R-:W-:Y:S02]  /*82f0*/  FFMA R179, R179, UR5, -R181.reuse ;  /* 0x00000005b3b37c23 */ /* 0x100fe400080008b5 */
[----:B------:R1:W-:Y:S01]  /*8300*/  MUFU.EX2 R176, R156 ;  /* 0x0000009c00b07308 */ /* 0x0003e20000000800 */
[--C-:B0-----:R-:W-:Y:S01]  /*8310*/  FFMA R152, R174, UR5, -R181.reuse ;  /* 0x00000005ae987c23 */ /* 0x101fe200080008b5 */
[----:B------:R-:W-:Y:S01]  /*8320*/  FFMA R182, R182, UR5, -R181 ;  /* 0x00000005b6b67c23 */ /* 0x000fe200080008b5 */
[----:B------:R-:W-:Y:S01]  /*8330*/  FFMA R165, R165, UR5, -R9 ;  /* 0x00000005a5a57c23 */ /* 0x000fe20008000809 */
[--C-:B------:R-:W-:Y:S01]  /*8340*/  FFMA R155, R155, UR5, -R181.reuse ;  /* 0x000000059b9b7c23 */ /* 0x100fe200080008b5 */
[----:B------:R-:W-:-:S03]  /*8350*/  FFMA R158, R158, UR5, -R181 ;  /* 0x000000059e9e7c23 */ /* 0x000fc600080008b5 */
[----:B------:R0:W-:Y:S01]  /*8360*/  MUFU.EX2 R174, R153 ;  /* 0x0000009900ae7308 */ /* 0x0001e20000000800 */
[----:B-1----:R-:W-:Y:S01]  /*8370*/  FFMA R156, R177, UR5, -R9 ;  /* 0x00000005b19c7c23 */ /* 0x002fe20008000809 */
[--C-:B------:R-:W-:Y:S01]  /*8380*/  FFMA R159, R159, UR5, -R181.reuse ;  /* 0x000000059f9f7c23 */ /* 0x100fe200080008b5 */
[--C-:B------:R-:W-:Y:S01]  /*8390*/  FFMA R162, R162, UR5, -R181.reuse ;  /* 0x00000005a2a27c23 */ /* 0x100fe200080008b5 */
[--C-:B------:R-:W-:Y:S01]  /*83a0*/  FFMA R163, R163, UR5, -R181.reuse ;  /* 0x00000005a3a37c23 */ /* 0x100fe200080008b5 */
[--C-:B------:R-:W-:Y:S01]  /*83b0*/  FFMA R166, R166, UR5, -R181.reuse ;  /* 0x00000005a6a67c23 */ /* 0x100fe200080008b5 */
[--C-:B------:R-:W-:Y:S01]  /*83c0*/  FFMA R167, R167, UR5, -R181.reuse ;  /* 0x00000005a7a77c23 */ /* 0x100fe200080008b5 */
[--C-:B------:R-:W-:Y:S01]  /*83d0*/  FFMA R183, R183, UR5, -R181.reuse ;  /* 0x00000005b7b77c23 */ /* 0x100fe200080008b5 */
[----:B------:R1:W-:Y:S01]  /*83e0*/  MUFU.EX2 R177, R157 ;  /* 0x0000009d00b17308 */ /* 0x0003e20000000800 */
[----:B0-----:R-:W-:Y:S01]  /*83f0*/  FFMA R153, R178, UR5, -R181 ;  /* 0x00000005b2997c23 */ /* 0x001fe200080008b5 */
[----:B------:R-:W-:Y:S01]  /*8400*/  FMUL R19, R19, 1.4426950216293334961 ;  /* 0x3fb8aa3b13137820 */ /* 0x000fe20000400000 */
[----:B------:R-:W-:Y:S01]  /*8410*/  FMUL R14, R160, 1.4426950216293334961 ;  /* 0x3fb8aa3ba00e7820 */ /* 0x000fe20000400000 */
[----:B------:R-:W-:Y:S01]  /*8420*/  FMUL R15, R161, 1.4426950216293334961 ;  /* 0x3fb8aa3ba10f7820 */ /* 0x000fe20000400000 */
[----:B------:R-:W-:-:S03]  /*8430*/  FMUL R205, R205, 1.4426950216293334961 ;  /* 0x3fb8aa3bcdcd7820 */ /* 0x000fc60000400000 */
[----:B------:R0:W-:Y:S01]  /*8440*/  MUFU.EX2 R188, R154 ;  /* 0x0000009a00bc7308 */ /* 0x0001e20000000800 */
[----:B-1----:R-:W-:Y:S01]  /*8450*/  FFMA R157, R180, UR5, -R9 ;  /* 0x00000005b49d7c23 */ /* 0x002fe20008000809 */
[----:B------:R-:W-:Y:S01]  /*8460*/  FMUL R16, R153, 1.4426950216293334961 ;  /* 0x3fb8aa3b99107820 */ /* 0x000fe20000400000 */
[----:B------:R-:W-:Y:S01]  /*8470*/  FMUL R17, R179, 1.4426950216293334961 ;  /* 0x3fb8aa3bb3117820 */ /* 0x000fe20000400000 */
[----:B------:R-:W-:Y:S01]  /*8480*/  FMUL R18, R182, 1.4426950216293334961 ;  /* 0x3fb8aa3bb6127820 */ /* 0x000fe20000400000 */
[----:B------:R-:W-:Y:S01]  /*8490*/  FMUL R165, R165, 1.4426950216293334961 ;  /* 0x3fb8aa3ba5a57820 */ /* 0x000fe20000400000 */
[----:B0-----:R-:W-:Y:S01]  /*84a0*/  FFMA R154, R175, UR5, -R181 ;  /* 0x00000005af9a7c23 */ /* 0x001fe200080008b5 */
[----:B------:R-:W-:Y:S01]  /*84b0*/  FMUL R156, R156, 1.4426950216293334961 ;  /* 0x3fb8aa3b9c9c7820 */ /* 0x000fe20000400000 */
        /* <DEDUP_REMOVED lines=11> */
[----:B------:R-:W0:Y:S08]  /*8570*/  MUFU.EX2 R19, R19 ;  /* 0x0000001300137308 */ /* 0x000e300000000800 */
[----:B------:R-:W-:Y:S08]  /*8580*/  MUFU.EX2 R10, R10 ;  /* 0x0000000a000a7308 */ /* 0x000ff00000000800 */
[----:B------:R-:W1:Y:S08]  /*8590*/  MUFU.EX2 R11, R11 ;  /* 0x0000000b000b7308 */ /* 0x000e700000000800 */
[----:B------:R-:W-:Y:S08]  /*85a0*/  MUFU.EX2 R12, R12 ;  /* 0x0000000c000c7308 */ /* 0x000ff00000000800 */
[----:B------:R-:W4:Y:S08]  /*85b0*/  MUFU.EX2 R13, R13 ;  /* 0x0000000d000d7308 */ /* 0x000f300000000800 */
[----:B------:R-:W-:Y:S08]  /*85c0*/  MUFU.EX2 R14, R14 ;  /* 0x0000000e000e7308 */ /* 0x000ff00000000800 */
[----:B------:R-:W-:Y:S08]  /*85d0*/  MUFU.EX2 R15, R15 ;  /* 0x0000000f000f7308 */ /* 0x000ff00000000800 */
[----:B------:R-:W-:Y:S08]  /*85e0*/  MUFU.EX2 R205, R205 ;  /* 0x000000cd00cd7308 */ /* 0x000ff00000000800 */
[----:B------:R-:W-:Y:S08]  /*85f0*/  MUFU.EX2 R168, R165 ;  /* 0x000000a500a87308 */ /* 0x000ff00000000800 */
[----:B------:R-:W-:Y:S08]  /*8600*/  MUFU.EX2 R180, R156 ;  /* 0x0000009c00b47308 */ /* 0x000ff00000000800 */
[----:B------:R-:W-:Y:S08]  /*8610*/  MUFU.EX2 R184, R157 ;  /* 0x0000009d00b87308 */ /* 0x000ff00000000800 */
[----:B------:R-:W5:Y:S08]  /*8620*/  MUFU.EX2 R190, R155 ;  /* 0x0000009b00be7308 */ /* 0x000f700000000800 */
[----:B------:R-:W-:Y:S08]  /*8630*/  MUFU.EX2 R192, R158 ;  /* 0x0000009e00c07308 */ /* 0x000ff00000000800 */
[----:B------:R-:W2:Y:S08]  /*8640*/  MUFU.EX2 R194, R159 ;  /* 0x0000009f00c27308 */ /* 0x000eb00000000800 */
[----:B------:R-:W-:Y:S08]  /*8650*/  MUFU.EX2 R196, R162 ;  /* 0x000000a200c47308 */ /* 0x000ff00000000800 */
[----:B------:R-:W2:Y:S08]  /*8660*/  MUFU.EX2 R198, R163 ;  /* 0x000000a300c67308 */ /* 0x000eb00000000800 */
[----:B------:R-:W-:Y:S08]  /*8670*/  MUFU.EX2 R200, R166 ;  /* 0x000000a600c87308 */ /* 0x000ff00000000800 */
[----:B------:R-:W2:Y:S08]  /*8680*/  MUFU.EX2 R170, R167 ;  /* 0x000000a700aa7308 */ /* 0x000eb00000000800 */
[----:B------:R1:W-:Y:S08]  /*8690*/  MUFU.EX2 R175, R152 ;  /* 0x0000009800af7308 */ /* 0x0003f00000000800 */
[----:B------:R4:W2:Y:S08]  /*86a0*/  MUFU.EX2 R178, R154 ;  /* 0x0000009a00b27308 */ /* 0x0008b00000000800 */
[----:B------:R-:W-:Y:S08]  /*86b0*/  MUFU.EX2 R16, R16 ;  /* 0x0000001000107308 */ /* 0x000ff00000000800 */
[----:B------:R-:W2:Y:S08]  /*86c0*/  MUFU.EX2 R17, R17 ;  /* 0x0000001100117308 */ /* 0x000eb00000000800 */
[----:B------:R-:W-:Y:S08]  /*86d0*/  MUFU.EX2 R18, R18 ;  /* 0x0000001200127308 */ /* 0x000ff00000000800 */
[----:B------:R-:W2:Y:S01]  /*86e0*/  MUFU.EX2 R6, R183 ;  /* 0x000000b700067308 */ /* 0x000ea20000000800 */
[-C--:B---3--:R-:W-:Y:S01]  /*86f0*/  FMUL R24, R24, R186.reuse ;  /* 0x000000ba18187220 */ /* 0x088fe20000400000 */
[-C--:B------:R-:W-:Y:S01]  /*8700*/  FMUL R25, R25, R186.reuse ;  /* 0x000000ba19197220 */ /* 0x080fe20000400000 */
        /* <DEDUP_REMOVED lines=61> */
[----:B------:R-:W-:Y:S01]  /*8ae0*/  FMUL R149, R149, R186 ;  /* 0x000000ba95957220 */ /* 0x000fe20000400000 */
[-C--:B0-----:R-:W-:Y:S01]  /*8af0*/  FMUL R26, R26, R19.reuse ;  /* 0x000000131a1a7220 */ /* 0x081fe20000400000 */
        /* <DEDUP_REMOVED lines=63> */
[----:B-1----:R-:W-:-:S02]  /*8ef0*/  F2FP.BF16.F32.PACK_AB R152, R11, R10 ;  /* 0x0000000a0b98723e */ /* 0x002fc400000010ff */
[----:B----4-:R-:W-:Y:S02]  /*8f00*/  F2FP.BF16.F32.PACK_AB R154, R13, R12 ;  /* 0x0000000c0d9a723e */ /* 0x010fe400000010ff */
[----:B-----5:R-:W-:Y:S02]  /*8f10*/  F2FP.BF16.F32.PACK_AB R153, R190, R188 ;  /* 0x000000bcbe99723e */ /* 0x020fe400000010ff */
[----:B--2---:R-:W-:Y:S02]  /*8f20*/  F2FP.BF16.F32.PACK_AB R155, R194, R192 ;  /* 0x000000c0c29b723e */ /* 0x004fe400000010ff */
[----:B------:R-:W-:Y:S02]  /*8f30*/  F2FP.BF16.F32.PACK_AB R156, R15, R14 ;  /* 0x0000000e0f9c723e */ /* 0x000fe400000010ff */
[----:B------:R-:W-:Y:S02]  /*8f40*/  F2FP.BF16.F32.PACK_AB R157, R198, R196 ;  /* 0x000000c4c69d723e */ /* 0x000fe400000010ff */
[----:B------:R-:W-:-:S02]  /*8f50*/  F2FP.BF16.F32.PACK_AB R158, R168, R205 ;  /* 0x000000cda89e723e */ /* 0x000fc400000010ff */
[----:B------:R-:W-:Y:S02]  /*8f60*/  F2FP.BF16.F32.PACK_AB R159, R170, R200 ;  /* 0x000000c8aa9f723e */ /* 0x000fe400000010ff */
[----:B------:R-:W-:Y:S02]  /*8f70*/  F2FP.BF16.F32.PACK_AB R160, R172, R169 ;  /* 0x000000a9aca0723e */ /* 0x000fe400000010ff */
[----:B------:R-:W-:Y:S02]  /*8f80*/  F2FP.BF16.F32.PACK_AB R161, R174, R171 ;  /* 0x000000abaea1723e */ /* 0x000fe400000010ff */
[----:B------:R-:W-:Y:S02]  /*8f90*/  F2FP.BF16.F32.PACK_AB R162, R176, R173 ;  /* 0x000000adb0a2723e */ /* 0x000fe400000010ff */
[----:B------:R-:W-:Y:S02]  /*8fa0*/  F2FP.BF16.F32.PACK_AB R163, R178, R175 ;  /* 0x000000afb2a3723e */ /* 0x000fe400000010ff */
[----:B------:R-:W-:-:S02]  /*8fb0*/  F2FP.BF16.F32.PACK_AB R164, R180, R177 ;  /* 0x000000b1b4a4723e */ /* 0x000fc400000010ff */
[----:B------:R-:W-:Y:S02]  /*8fc0*/  F2FP.BF16.F32.PACK_AB R165, R17, R16 ;  /* 0x0000001011a5723e */ /* 0x000fe400000010ff */
[----:B------:R-:W-:Y:S02]  /*8fd0*/  F2FP.BF16.F32.PACK_AB R166, R4, R184 ;  /* 0x000000b804a6723e */ /* 0x000fe400000010ff */
[----:B------:R-:W-:Y:S01]  /*8fe0*/  F2FP.BF16.F32.PACK_AB R167, R6, R18 ;  /* 0x0000001206a7723e */ /* 0x000fe200000010ff */
[----:B------:R-:W-:Y:S06]  /*8ff0*/  BAR.SYNC.DEFER_BLOCKING 0x0 ;  /* 0x0000000000007b1d */ /* 0x000fec0000010000 */
[----:B------:R-:W-:-:S06]  /*9000*/  WARPGROUP.ARRIVE ;  /* 0x00000000000079c5 */ /* 0x000fcc0000000000 */
[----:B------:R-:W-:-:S15]  /*9010*/  HGMMA.64x256x16.F32.BF16 R24, R152, gdesc[UR8], R24 ;  /* 0x03e0000898187df0 */ /* 0x000fde0008701818 */
[----:B------:R-:W-:-:S13]  /*9020*/  NOP ;  /* 0x0000000000007918 */ /* 0x000fda0000000000 */
[----:B------:R-:W-:-:S15]  /*9030*/  HGMMA.64x256x16.F32.BF16 R24, R156, gdesc[UR12], R24 ;  /* 0x03e0000c9c187df0 */ /* 0x000fde0008701818 */
[----:B------:R-:W-:-:S13]  /*9040*/  NOP ;  /* 0x0000000000007918 */ /* 0x000fda0000000000 */
[----:B------:R-:W-:Y:S01]  /*9050*/  HGMMA.64x256x16.F32.BF16 R24, R160, gdesc[UR16], R24 ;  /* 0x03e00010a0187df0 */ /* 0x000fe20008701818 */
[----:B------:R-:W-:Y:S01]  /*9060*/  FADD R10, R10, R11 ;  /* 0x0000000b0a0a7221 */ /* 0x000fe20000000000 */
[----:B------:R-:W-:-:S03]  /*9070*/  FADD R188, R188, R190 ;  /* 0x000000bebcbc7221 */ /* 0x000fc60000000000 */
        /* <DEDUP_REMOVED lines=27> */
[----:B------:R-:W-:Y:S01]  /*9230*/  FADD R188, R6, R188 ;  /* 0x000000bc06bc7221 */ /* 0x000fe20000000000 */
[----:B------:R-:W-:Y:S03]  /*9240*/  HGMMA.64x256x16.F32.BF16 R24, R164, gdesc[UR20], R24, gsb0 ;  /* 0x03e00014a4187df0 */ /* 0x000fe60008001818 */
[----:B------:R-:W0:Y:S04]  /*9250*/  SHFL.BFLY PT, R4, R10, 0x2, 0x1f ;  /* 0x0c401f000a047f89 */ /* 0x000e2800000e0000 */
[----:B------:R-:W1:Y:S01]  /*9260*/  SHFL.BFLY PT, R6, R188, 0x2, 0x1f ;  /* 0x0c401f00bc067f89 */ /* 0x000e6200000e0000 */
[----:B------:R-:W-:Y:S01]  /*9270*/  UIADD3 UR60, UR60, 0x40, URZ ;  /* 0x000000403c3c7890 */ /* 0x000fe2000fffe03f */
[----:B0-----:R-:W-:Y:S01]  /*9280*/  FADD R4, R10, R4 ;  /* 0x000000040a047221 */ /* 0x001fe20000000000 */
[----:B-1----:R-:W-:-:S04]  /*9290*/  FADD R6, R188, R6 ;  /* 0x00000006bc067221 */ /* 0x002fc80000000000 */
[----:B------:R-:W0:Y:S04]  /*92a0*/  SHFL.BFLY PT, R10, R4, 0x1, 0x1f ;  /* 0x0c201f00040a7f89 */ /* 0x000e2800000e0000 */
[----:B------:R-:W1:Y:S01]  /*92b0*/  SHFL.BFLY PT, R11, R6, 0x1, 0x1f ;  /* 0x0c201f00060b7f89 */ /* 0x000e6200000e0000 */
[----:B------:R-:W-:Y:S01]  /*92c0*/  ISETP.LE.AND P0, PT, R207, UR60, PT ;  /* 0x0000003ccf007c0c */ /* 0x000fe2000bf03270 */
[----:B------:R-:W-:Y:S02]  /*92d0*/  IMAD R2, R251, 0x40, R2 ;  /* 0x00000040fb027824 */ /* 0x000fe400078e0202 */
[----:B------:R-:W-:Y:S02]  /*92e0*/  IMAD R3, R201, 0x40, R3 ;  /* 0x00000040c9037824 */ /* 0x000fe400078e0203 */
[----:B0-----:R-:W-:Y:S01]  /*92f0*/  FADD R10, R4, R10 ;  /* 0x0000000a040a7221 */ /* 0x001fe20000000000 */
[----:B-1----:R-:W-:-:S03]  /*9300*/  FADD R11, R6, R11 ;  /* 0x0000000b060b7221 */ /* 0x002fc60000000000 */
[----:B------:R-:W-:Y:S01]  /*9310*/  FFMA R7, R186, R7, R10 ;  /* 0x00000007ba077223 */ /* 0x000fe2000000000a */
[----:B------:R-:W-:Y:S02]  /*9320*/  IMAD.MOV.U32 R10, RZ, RZ, R181 ;  /* 0x000000ffff0a7224 */ /* 0x000fe400078e00b5 */
[----:B------:R-:W-:Y:S01]  /*9330*/  FFMA R8, R19, R8, R11 ;  /* 0x0000000813087223 */ /* 0x000fe2000000000b */
[----:B------:R-:W-:Y:S02]  /*9340*/  IMAD.MOV.U32 R4, RZ, RZ, R9 ;  /* 0x000000ffff047224 */ /* 0x000fe400078e0009 */
[----:B------:R-:W-:Y:S01]  /*9350*/  IMAD.MOV.U32 R6, RZ, RZ, R181 ;  /* 0x000000ffff067224 */ /* 0x000fe200078e00b5 */
[----:B------:R-:W-:Y:S02]  /*9360*/  WARPGROUP.DEPBAR.LE gsb0, 0x0 ;  /* 0x00008000000079c5 */ /* 0x000fe40000010000 */
[----:B------:R-:W-:Y:S05]  /*9370*/  @!P0 BRA `(.L_x_1) ;  /* 0xffffffc400288947 */ /* 0x000fea000383ffff */
.L_x_0:
[----:B------:R-:W-:Y:S01]  /*9380*/  FMUL R0, R151, 0.25 ;  /* 0x3e80000097007820 */ /* 0x000fe20000400000 */
[----:B------:R-:W-:Y:S01]  /*9390*/  FSETP.GT.AND P0, PT, |R8|, 8.50705917302346158658e+37, PT ;  /* 0x7e8000000800780b */ /* 0x000fe20003f04200 */
[----:B------:R-:W-:Y:S01]  /*93a0*/  FMUL R3, R150, 0.25 ;  /* 0x3e80000096037820 */ /* 0x000fe20000400000 */
[----:B------:R-:W-:Y:S01]  /*93b0*/  FMUL R2, R143, 0.25 ;  /* 0x3e8000008f027820 */ /* 0x000fe20000400000 */
[----:B------:R-:W-:Y:S01]  /*93c0*/  FMUL R5, R26, 0.25 ;  /* 0x3e8000001a057820 */ /* 0x000fe20000400000 */
[----:B------:R-:W-:Y:S01]  /*93d0*/  FSEL R151, R0, R151, P0 ;  /* 0x0000009700977208 */ /* 0x000fe20000000000 */
        /* <DEDUP_REMOVED lines=49> */
[C---:B------:R-:W-:Y:S01]  /*96f0*/  FSETP.GEU.AND P4, PT, |R8|.reuse, 1.175494350822287508e-38, PT ;  /* 0x008000000800780b */ /* 0x040fe20003f8e200 */
[----:B------:R-:W-:Y:S01]  /*9700*/  FMUL R183, R8, 8388608 ;  /* 0x4b00000008b77820 */ /* 0x000fe20000400000 */
[----:B------:R-:W-:Y:S01]  /*9710*/  FSEL R98, R3, R98, P0 ;  /* 0x0000006203627208 */ /* 0x000fe20000000000 */
[----:B------:R-:W-:Y:S01]  /*9720*/  FMUL R3, R90, 0.25 ;  /* 0x3e8000005a037820 */ /* 0x000fe20000400000 */
[----:B------:R-:W-:Y:S01]  /*9730*/  FSEL R95, R0, R95, P0 ;  /* 0x0000005f005f7208 */ /* 0x000fe20000000000 */
[----:B------:R-:W-:Y:S01]  /*9740*/  FMUL R0, R87, 0.25 ;  /* 0x3e80000057007820 */ /* 0x000fe20000400000 */
[----:B------:R-:W-:Y:S01]  /*9750*/  FSEL R91, R2, R91, P0 ;  /* 0x0000005b025b7208 */ /* 0x000fe20000000000 */
[----:B------:R-:W-:Y:S01]  /*9760*/  FMUL R2, R83, 0.25 ;  /* 0x3e80000053027820 */ /* 0x000fe20000400000 */
[----:B------:R-:W-:Y:S01]  /*9770*/  FSETP.GEU.AND P3, PT, R8, 1.175494350822287508e-38, PT ;  /* 0x008000000800780b */ /* 0x000fe20003f6e000 */
[----:B------:R-:W-:Y:S01]  /*9780*/  IMAD.MOV.U32 R163, RZ, RZ, R7 ;  /* 0x000000ffffa37224 */ /* 0x000fe200078e0007 */
        /* <DEDUP_REMOVED lines=8> */
[----:B------:R-:W-:Y:S01]  /*9810*/  FSEL R183, R183, R8, !P3 ;  /* 0x00000008b7b77208 */ /* 0x000fe20005800000 */
[----:B------:R-:W-:Y:S01]  /*9820*/  @P0 FMUL R8, R8, 0.25 ;  /* 0x3e80000008080820 */ /* 0x000fe20000400000 */
[----:B------:R-:W-:Y:S01]  /*9830*/  FSEL R83, R2, R83, P0 ;  /* 0x0000005302537208 */ /* 0x000fe20000000000 */
[----:B------:R-:W-:Y:S01]  /*9840*/  FMUL R2, R71, 0.25 ;  /* 0x3e80000047027820 */ /* 0x000fe20000400000 */
[----:B------:R-:W-:Y:S01]  /*9850*/  FSEL R114, R5, R114, P0 ;  /* 0x0000007205727208 */ /* 0x000fe20000000000 */
[----:B------:R-:W-:Y:S01]  /*9860*/  FMUL R5, R102, 0.25 ;  /* 0x3e80000066057820 */ /* 0x000fe20000400000 */
[----:B------:R-:W-:Y:S01]  /*9870*/  FSEL R86, R3, R86, P0 ;  /* 0x0000005603567208 */ /* 0x000fe20000000000 */
[----:B------:R-:W-:Y:S01]  /*9880*/  @!P4 FMUL R8, R8, 16777216 ;  /* 0x4b8000000808c820 */ /* 0x000fe20000400000 */
[----:B------:R-:W-:Y:S01]  /*9890*/  FSEL R75, R0, R75, P0 ;  /* 0x0000004b004b7208 */ /* 0x000fe20000000000 */
[----:B------:R-:W-:Y:S01]  /*98a0*/  FMUL R3, R78, 0.25 ;  /* 0x3e8000004e037820 */ /* 0x000fe20000400000 */
[----:B------:R-:W-:Y:S01]  /*98b0*/  FMUL R0, R67, 0.25 ;  /* 0x3e80000043007820 */ /* 0x000fe20000400000 */
[C---:B------:R-:W-:Y:S01]  /*98c0*/  FMUL R182, R163.reuse, 8388608 ;  /* 0x4b000000a3b67820 */ /* 0x040fe20000400000 */
[----:B------:R-:W-:Y:S01]  /*98d0*/  FSETP.GEU.AND P2, PT, R163, 1.175494350822287508e-38, PT ;  /* 0x00800000a300780b */ /* 0x000fe20003f4e000 */
[----:B------:R-:W0:Y:S01]  /*98e0*/  MUFU.RCP R193, R8 ;  /* 0x0000000800c17308 */ /* 0x000e220000001000 */
[----:B------:R-:W-:Y:S01]  /*98f0*/  FSEL R71, R2, R71, P0 ;  /* 0x0000004702477208 */ /* 0x000fe20000000000 */
[----:B------:R-:W-:Y:S01]  /*9900*/  FMUL R2, R63, 0.25 ;  /* 0x3e8000003f027820 */ /* 0x000fe20000400000 */
[----:B------:R-:W-:Y:S01]  /*9910*/  FSETP.GT.AND P1, PT, |R163|, 8.50705917302346158658e+37, PT ;  /* 0x7e800000a300780b */ /* 0x000fe20003f24200 */
[----:B------:R-:W1:Y:S01]  /*9920*/  S2R R248, SR_TID.X ;  /* 0x0000000000f87919 */ /* 0x000e620000002100 */
[----:B------:R-:W-:Y:S01]  /*9930*/  FSEL R102, R5, R102, P0 ;  /* 0x0000006605667208 */ /* 0x000fe20000000000 */
[----:B------:R-:W-:Y:S01]  /*9940*/  FMUL R5, R94, 0.25 ;  /* 0x3e8000005e057820 */ /* 0x000fe20000400000 */
[----:B------:R-:W-:Y:S01]  /*9950*/  FSEL R78, R3, R78, P0 ;  /* 0x0000004e034e7208 */ /* 0x000fe20000000000 */
[----:B------:R-:W-:Y:S01]  /*9960*/  FMUL R3, R70, 0.25 ;  /* 0x3e80000046037820 */ /* 0x000fe20000400000 */
[----:B------:R-:W-:Y:S01]  /*9970*/  FSEL R67, R0, R67, P0 ;  /* 0x0000004300437208 */ /* 0x000fe20000000000 */
[----:B------:R-:W-:Y:S01]  /*9980*/  FMUL R0, R59, 0.25 ;  /* 0x3e8000003b007820 */ /* 0x000fe20000400000 */
[----:B------:R-:W-:Y:S01]  /*9990*/  FSEL R182, R182, R163, !P2 ;  /* 0x000000a3b6b67208 */ /* 0x000fe20005000000 */
[----:B------:R-:W-:Y:S01]  /*99a0*/  FMUL R4, R39, 0.25 ;  /* 0x3e80000027047820 */ /* 0x000fe20000400000 */
[----:B------:R-:W-:Y:S01]  /*99b0*/  FSEL R185, RZ, -23, P2 ;  /* 0xc1b80000ffb97808 */ /* 0x000fe20001000000 */
[----:B------:R-:W-:Y:S01]  /*99c0*/  @!P4 FMUL R26, R26, 16777216 ;  /* 0x4b8000001a1ac820 */ /* 0x000fe20000400000 */
[C---:B------:R-:W-:Y:S01]  /*99d0*/  FSETP.GEU.AND P2, PT, |R163|.reuse, 1.175494350822287508e-38, PT ;  /* 0x00800000a300780b */ /* 0x040fe20003f4e200 */
[----:B------:R-:W-:Y:S01]  /*99e0*/  @P1 FMUL R163, R163, 0.25 ;  /* 0x3e800000a3a31820 */ /* 0x000fe20000400000 */
        /* <DEDUP_REMOVED lines=13> */
[----:B------:R-:W-:Y:S01]  /*9ac0*/  @!P4 FMUL R59, R59, 16777216 ;  /* 0x4b8000003b3bc820 */ /* 0x000fe20000400000 */
[----:B------:R-:W-:Y:S01]  /*9ad0*/  FMUL R5, R74, 0.25 ;  /* 0x3e8000004a057820 */ /* 0x000fe20000400000 */
[----:B------:R-:W-:Y:S01]  /*9ae0*/  FSEL R66, R3, R66, P0 ;  /* 0x0000004203427208 */ /* 0x000fe20000000000 */
[----:B------:R-:W-:Y:S01]  /*9af0*/  @!P4 FMUL R157, R157, 16777216 ;  /* 0x4b8000009d9dc820 */ /* 0x000fe20000400000 */
[----:B------:R-:W-:Y:S01]  /*9b00*/  FMUL R3, R58, 0.25 ;  /* 0x3e8000003a037820 */ /* 0x000fe20000400000 */
[----:B------:R-:W-:Y:S01]  /*9b10*/  @!P2 FMUL R163, R163, 16777216 ;  /* 0x4b800000a3a3a820 */ /* 0x000fe20000400000 */
[----:B------:R-:W-:Y:S01]  /*9b20*/  FSEL R155, R2, R43, P0 ;  /* 0x0000002b029b7208 */ /* 0x000fe20000000000 */
[----:B------:R-:W-:Y:S01]  /*9b30*/  FMUL R21, R100, 0.25 ;  /* 0x3e80000064157820 */ /* 0x000fe20000400000 */
[----:B0-----:R-:W-:Y:S01]  /*9b40*/  FMUL R191, R193, R59 ;  /* 0x0000003bc1bf7220 */ /* 0x001fe20000400000 */
[----:B------:R-:W-:Y:S01]  /*9b50*/  FSEL R55, R0, R55, P0 ;  /* 0x0000003700377208 */ /* 0x000fe20000000000 */
[----:B------:R-:W-:Y:S01]  /*9b60*/  FMUL R2, R35, 0.25 ;  /* 0x3e80000023027820 */ /* 0x000fe20000400000 */
[----:B------:R-:W-:Y:S01]  /*9b70*/  FMUL R59, R193, R157 ;  /* 0x0000009dc13b7220 */ /* 0x000fe20000400000 */
[----:B------:R-:W-:Y:S01]  /*9b80*/  FSEL R74, R5, R74, P0 ;  /* 0x0000004a054a7208 */ /* 0x000fe20000000000 */
[----:B------:R-:W-:Y:S01]  /*9b90*/  FMUL R0, R47, 0.25 ;  /* 0x3e8000002f007820 */ /* 0x000fe20000400000 */
[----:B------:R-:W-:Y:S01]  /*9ba0*/  FMUL R157, R193, R26 ;  /* 0x0000001ac19d7220 */ /* 0x000fe20000400000 */
[----:B------:R-:W-:Y:S01]  /*9bb0*/  FMUL R5, R62, 0.25 ;  /* 0x3e8000003e057820 */ /* 0x000fe20000400000 */
[----:B------:R-:W-:Y:S01]  /*9bc0*/  FSEL R58, R3, R58, P0 ;  /* 0x0000003a033a7208 */ /* 0x000fe20000000000 */
[----:B------:R-:W-:Y:S01]  /*9bd0*/  FMUL R167, R108, 0.25 ;  /* 0x3e8000006ca77820 */ /* 0x000fe20000400000 */
[----:B------:R-:W0:Y:S01]  /*9be0*/  MUFU.RCP R26, R163 ;  /* 0x000000a3001a7308 */ /* 0x000e220000001000 */
[----:B------:R-:W-:Y:S01]  /*9bf0*/  FMUL R3, R50, 0.25 ;  /* 0x3e80000032037820 */ /* 0x000fe20000400000 */
[----:B------:R-:W-:Y:S01]  /*9c00*/  FSEL R166, R166, R109, P1 ;  /* 0x0000006da6a67208 */ /* 0x000fe20000800000 */
[----:B------:R-:W-:Y:S01]  /*9c10*/  VIADD R109, R182, 0xc0cafb0d ;  /* 0xc0cafb0db66d7836 */ /* 0x000fe20000000000 */
        /* <DEDUP_REMOVED lines=11> */
[----:B------:R-:W-:Y:S01]  /*9cd0*/  VIADD R108, R183, 0xc0cafb0d ;  /* 0xc0cafb0db76c7836 */ /* 0x000fe20000000000 */
[----:B------:R-:W-:Y:S01]  /*9ce0*/  LOP3.LUT R109, R109, 0xff800000, RZ, 0xc0, !PT ;  /* 0xff8000006d6d7812 */ /* 0x000fe200078ec0ff */
[----:B------:R-:W-:Y:S01]  /*9cf0*/  @!P4 FMUL R51, R51, 16777216 ;  /* 0x4b8000003333c820 */ /* 0x000fe20000400000 */
        /* <DEDUP_REMOVED lines=10> */
[----:B------:R-:W-:Y:S01]  /*9da0*/  LOP3.LUT R108, R108, 0xff800000, RZ, 0xc0, !PT ;  /* 0xff8000006c6c7812 */ /* 0x000fe200078ec0ff */
[----:B------:R-:W-:Y:S01]  /*9db0*/  @!P4 FMUL R155, R155, 16777216 ;  /* 0x4b8000009b9bc820 */ /* 0x000fe20000400000 */
[----:B------:R-:W-:Y:S01]  /*9dc0*/  FMUL R195, R193, R51 ;  /* 0x00000033c1c37220 */ /* 0x000fe20000400000 */
[----:B------:R-:W-:Y:S01]  /*9dd0*/  FMUL R5, R42, 0.25 ;  /* 0x3e8000002a057820 */ /* 0x000fe20000400000 */
[----:B------:R-:W-:Y:S01]  /*9de0*/  FMUL R173, R76, 0.25 ;  /* 0x3e8000004cad7820 */ /* 0x000fe20000400000 */
[----:B------:R-:W-:-:S02]  /*9df0*/  IMAD.IADD R51, R182, 0x1, -R109 ;  /* 0x00000001b6337824 */ /* 0x000fc400078e0a6d */
[----:B------:R-:W-:Y:S01]  /*9e00*/  FMUL R3, R46, 0.25 ;  /* 0x3e8000002e037820 */ /* 0x000fe20000400000 */
[----:B------:R-:W-:Y:S01]  /*9e10*/  FSEL R171, R171, R80, P1 ;  /* 0x00000050abab7208 */ /* 0x000fe20000800000 */
[----:B------:R-:W-:Y:S01]  /*9e20*/  @!P2 FMUL R96, R96, 16777216 ;  /* 0x4b8000006060a820 */ /* 0x000fe20000400000 */
[----:B------:R-:W-:Y:S01]  /*9e30*/  FSEL R180, R180, R37, P1 ;  /* 0x00000025b4b47208 */ /* 0x000fe20000800000 */
[----:B------:R-:W-:Y:S01]  /*9e40*/  @!P2 FMUL R72, R72, 16777216 ;  /* 0x4b8000004848a820 */ /* 0x000fe20000400000 */
[----:B------:R-:W-:Y:S01]  /*9e50*/  FSEL R56, R43, R56, P1 ;  /* 0x000000382b387208 */ /* 0x000fe20000800000 */
[C---:B------:R-:W-:Y:S01]  /*9e60*/  FMUL R197, R193.reuse, R152 ;  /* 0x00000098c1c57220 */ /* 0x040fe20000400000 */
[----:B-1----:R-:W-:Y:S01]  /*9e70*/  LOP3.LUT R37, R248, 0x7, RZ, 0xc0, !PT ;  /* 0x00000007f8257812 */ /* 0x002fe200078ec0ff */
[----:B------:R-:W-:Y:S01]  /*9e80*/  FMUL R201, R193, R155 ;  /* 0x0000009bc1c97220 */ /* 0x000fe20000400000 */
[----:B------:R-:W-:Y:S01]  /*9e90*/  @!P2 FMUL R52, R52, 16777216 ;  /* 0x4b8000003434a820 */ /* 0x000fe20000400000 */
[----:B------:R-:W-:Y:S01]  /*9ea0*/  FSEL R178, R178, R41, P1 ;  /* 0x00000029b2b27208 */ /* 0x000fe20000800000 */
[----:B------:R-:W-:-:S02]  /*9eb0*/  IMAD.MOV.U32 R152, RZ, RZ, 0x3dc6b27f ;  /* 0x3dc6b27fff987424 */ /* 0x000fc400078e00ff */
[----:B------:R-:W-:Y:S01]  /*9ec0*/  FADD R51, R51, -1 ;  /* 0xbf80000033337421 */ /* 0x000fe20000000000 */
[----:B------:R-:W-:Y:S01]  /*9ed0*/  IMAD.IADD R155, R183, 0x1, -R108 ;  /* 0x00000001b79b7824 */ /* 0x000fe200078e0a6c */
[----:B------:R-:W-:Y:S01]  /*9ee0*/  FSEL R156, R5, R42, P0 ;  /* 0x0000002a059c7208 */ /* 0x000fe20000000000 */
[----:B------:R-:W-:Y:S01]  /*9ef0*/  FMUL R20, R101, 0.25 ;  /* 0x3e80000065147820 */ /* 0x000fe20000400000 */
[----:B------:R-:W-:Y:S01]  /*9f00*/  FSEL R173, R173, R76, P1 ;  /* 0x0000004cadad7208 */ /* 0x000fe20000800000 */
[----:B------:R-:W-:Y:S01]  /*9f10*/  FMUL R175, R48, 0.25 ;  /* 0x3e80000030af7820 */ /* 0x000fe20000400000 */
[----:B------:R-:W-:Y:S02]  /*9f20*/  IMAD.SHL.U32 R41, R248, 0x4, RZ ;  /* 0x00000004f8297824 */ /* 0x000fe400078e00ff */
[----:B------:R-:W-:Y:S01]  /*9f30*/  FMUL R190, R25, 0.25 ;  /* 0x3e80000019be7820 */ /* 0x000fe20000400000 */
[----:B0-----:R-:W-:Y:S01]  /*9f40*/  FMUL R194, R26, R96 ;  /* 0x000000601ac27220 */ /* 0x001fe20000400000 */
[----:B------:R-:W-:Y:S01]  /*9f50*/  FSEL R154, R3, R46, P0 ;  /* 0x0000002e039a7208 */ /* 0x000fe20000000000 */
[----:B------:R-:W-:Y:S01]  /*9f60*/  FMUL R5, R34, 0.25 ;  /* 0x3e80000022057820 */ /* 0x000fe20000400000 */
[----:B------:R-:W-:Y:S01]  /*9f70*/  FMUL R39, R68, 0.25 ;  /* 0x3e80000044277820 */ /* 0x000fe20000400000 */
[----:B------:R-:W-:Y:S01]  /*9f80*/  LEA R76, R37, UR4, 0x4 ;  /* 0x00000004254c7c11 */ /* 0x000fe2000f8e20ff */
[----:B------:R-:W-:Y:S01]  /*9f90*/  @!P2 FMUL R171, R171, 16777216 ;  /* 0x4b800000ababa820 */ /* 0x000fe20000400000 */
[----:B------:R-:W-:Y:S01]  /*9fa0*/  FMUL R96, R26, R72 ;  /* 0x000000481a607220 */ /* 0x000fe20000400000 */
[----:B------:R-:W-:Y:S01]  /*9fb0*/  FMUL R3, R38, 0.25 ;  /* 0x3e80000026037820 */ /* 0x000fe20000400000 */
[----:B------:R-:W-:Y:S01]  /*9fc0*/  @!P2 FMUL R56, R56, 16777216 ;  /* 0x4b8000003838a820 */ /* 0x000fe20000400000 */
[----:B------:R-:W-:Y:S01]  /*9fd0*/  FMUL R72, R26, R52 ;  /* 0x000000341a487220 */ /* 0x000fe20000400000 */
[----:B------:R-:W0:Y:S01]  /*9fe0*/  LDC R0, c[0x0][0x278] ;  /* 0x00009e00ff007b82 */ /* 0x000e220000000800 */
[----:B------:R-:W-:Y:S01]  /*9ff0*/  FADD R155, R155, -1 ;  /* 0xbf8000009b9b7421 */ /* 0x000fe20000000000 */
[----:B------:R-:W-:Y:S01]  /*a000*/  FFMA.FTZ R52, R51, R152, -0.16845393180847167969 ;  /* 0xbe2c7f3033347423 */ /* 0x000fe20000010098 */
[----:B------:R-:W-:Y:S01]  /*a010*/  FMUL R169, R84, 0.25 ;  /* 0x3e80000054a97820 */ /* 0x000fe20000400000 */
[----:B------:R-:W-:Y:S01]  /*a020*/  LOP3.LUT R243, R248, 0x8, RZ, 0xc0, !PT ;  /* 0x00000008f8f37812 */ /* 0x000fe200078ec0ff */
[----:B------:R-:W-:Y:S01]  /*a030*/  FMUL R4, R31, 0.25 ;  /* 0x3e8000001f047820 */ /* 0x000fe20000400000 */
[----:B------:R-:W-:Y:S01]  /*a040*/  FMUL R11, R30, 0.25 ;  /* 0x3e8000001e0b7820 */ /* 0x000fe20000400000 */
[----:B------:R-:W-:Y:S01]  /*a050*/  FMUL R164, R27, 0.25 ;  /* 0x3e8000001ba47820 */ /* 0x000fe20000400000 */
[----:B------:R-:W-:Y:S01]  /*a060*/  FSEL R101, R20, R101, P1 ;  /* 0x0000006514657208 */ /* 0x000fe20000800000 */
[----:B------:R-:W-:Y:S01]  /*a070*/  FMUL R22, R93, 0.25 ;  /* 0x3e8000005d167820 */ /* 0x000fe20000400000 */
[----:B------:R-:W-:Y:S01]  /*a080*/  FSEL R175, R175, R48, P1 ;  /* 0x00000030afaf7208 */ /* 0x000fe20000800000 */
[----:B------:R-:W-:Y:S01]  /*a090*/  FMUL R203, R26, R171 ;  /* 0x000000ab1acb7220 */ /* 0x000fe20000400000 */
[----:B------:R-:W-:Y:S01]  /*a0a0*/  LOP3.LUT R41, R41, 0x1c0, RZ, 0xc0, !PT ;  /* 0x000001c029297812 */ /* 0x000fe200078ec0ff */
[----:B------:R-:W-:Y:S01]  /*a0b0*/  FMUL R20, R97, 0.25 ;  /* 0x3e80000061147820 */ /* 0x000fe20000400000 */
[----:B------:R-:W-:Y:S01]  /*a0c0*/  FSEL R190, R190, R25, P1 ;  /* 0x00000019bebe7208 */ /* 0x000fe20000800000 */
[----:B------:R-:W-:Y:S01]  /*a0d0*/  FMUL R170, R81, 0.25 ;  /* 0x3e80000051aa7820 */ /* 0x000fe20000400000 */
[----:B------:R-:W-:Y:S01]  /*a0e0*/  FSEL R160, R5, R34, P0 ;  /* 0x0000002205a07208 */ /* 0x000fe20000000000 */
[----:B------:R-:W-:Y:S01]  /*a0f0*/  IMAD R48, R37, -0x8, R76 ;  /* 0xfffffff825307824 */ /* 0x000fe200078e024c */
[----:B------:R-:W-:Y:S01]  /*a100*/  FSEL R68, R39, R68, P1 ;  /* 0x0000004427447208 */ /* 0x000fe20000800000 */
[----:B------:R-:W-:-:S02]  /*a110*/  IMAD.SHL.U32 R25, R248, 0x8, RZ ;  /* 0x00000008f8197824 */ /* 0x000fc400078e00ff */
[----:B------:R-:W-:Y:S01]  /*a120*/  FMUL R171, R26, R56 ;  /* 0x000000381aab7220 */ /* 0x000fe20000400000 */
[----:B------:R-:W-:Y:S01]  /*a130*/  FSEL R158, R3, R38, P0 ;  /* 0x00000026039e7208 */ /* 0x000fe20000000000 */
[----:B------:R-:W-:Y:S01]  /*a140*/  FMUL R34, R73, 0.25 ;  /* 0x3e80000049227820 */ /* 0x000fe20000400000 */
[----:B------:R-:W-:Y:S01]  /*a150*/  FMUL R39, R64, 0.25 ;  /* 0x3e80000040277820 */ /* 0x000fe20000400000 */
[----:B------:R-:W-:Y:S01]  /*a160*/  FFMA.FTZ R52, R51, R52, 0.1716887056827545166 ;  /* 0x3e2fcf2a33347423 */ /* 0x000fe20000010034 */
[----:B------:R-:W-:Y:S01]  /*a170*/  FFMA.FTZ R56, R155, R152, -0.16845393180847167969 ;  /* 0xbe2c7f309b387423 */ /* 0x000fe20000010098 */
[----:B------:R-:W-:Y:S01]  /*a180*/  FMUL R3, R148, 0.25 ;  /* 0x3e80000094037820 */ /* 0x000fe20000400000 */
[----:B------:R-:W-:Y:S01]  /*a190*/  FMUL R50, R53, 0.25 ;  /* 0x3e80000035327820 */ /* 0x000fe20000400000 */
[----:B------:R-:W-:Y:S01]  /*a1a0*/  FMUL R165, R24, 0.25 ;  /* 0x3e80000018a57820 */ /* 0x000fe20000400000 */
[----:B------:R-:W-:Y:S01]  /*a1b0*/  FSEL R169, R169, R84, P1 ;  /* 0x00000054a9a97208 */ /* 0x000fe20000800000 */
[----:B------:R-:W-:Y:S01]  /*a1c0*/  FMUL R172, R77, 0.25 ;  /* 0x3e8000004dac7820 */ /* 0x000fe20000400000 */
[----:B------:R-:W-:Y:S01]  /*a1d0*/  FMUL R188, R29, 0.25 ;  /* 0x3e8000001dbc7820 */ /* 0x000fe20000400000 */
[----:B------:R-:W-:Y:S01]  /*a1e0*/  FMUL R189, R28, 0.25 ;  /* 0x3e8000001cbd7820 */ /* 0x000fe20000400000 */
[----:B------:R-:W-:Y:S01]  /*a1f0*/  IMAD R80, R243, 0x100, R76 ;  /* 0x00000100f3507824 */ /* 0x000fe200078e024c */
[----:B------:R-:W-:Y:S01]  /*a200*/  FSEL R161, R4, R31, P0 ;  /* 0x0000001f04a17208 */ /* 0x000fe20000000000 */
[----:B------:R-:W-:Y:S01]  /*a210*/  FMUL R168, R85, 0.25 ;  /* 0x3e80000055a87820 */ /* 0x000fe20000400000 */
[----:B------:R-:W-:Y:S01]  /*a220*/  FSEL R162, R11, R30, P0 ;  /* 0x0000001e0ba27208 */ /* 0x000fe20000000000 */
[----:B------:R-:W-:Y:S01]  /*a230*/  IMAD.IADD R84, R41, 0x1, R48 ;  /* 0x0000000129547824 */ /* 0x000fe200078e0230 */
[----:B------:R-:W-:Y:S01]  /*a240*/  FSEL R164, R164, R27, P0 ;  /* 0x0000001ba4a47208 */ /* 0x000fe20000000000 */
[----:B------:R-:W-:Y:S01]  /*a250*/  @!P4 FMUL R102, R102, 16777216 ;  /* 0x4b8000006666c820 */ /* 0x000fe20000400000 */
[----:B------:R-:W-:Y:S01]  /*a260*/  FSEL R93, R22, R93, P1 ;  /* 0x0000005d165d7208 */ /* 0x000fe20000800000 */
[----:B------:R-:W-:Y:S01]  /*a270*/  FFMA.FTZ R52, R51, R52, -0.17900948226451873779 ;  /* 0xbe374e4333347423 */ /* 0x000fe20000010034 */
[----:B------:R-:W-:Y:S01]  /*a280*/  I2FP.F32.S32 R76, R109 ;  /* 0x0000006d004c7245 */ /* 0x000fe20000201400 */
[----:B------:R-:W-:Y:S01]  /*a290*/  FFMA.FTZ R56, R155, R56, 0.1716887056827545166 ;  /* 0x3e2fcf2a9b387423 */ /* 0x000fe20000010038 */
[----:B------:R-:W-:Y:S01]  /*a2a0*/  FSEL R97, R20, R97, P1 ;  /* 0x0000006114617208 */ /* 0x000fe20000800000 */
[----:B------:R-:W-:Y:S01]  /*a2b0*/  @!P4 FMUL R103, R103, 16777216 ;  /* 0x4b8000006767c820 */ /* 0x000fe20000400000 */
[----:B------:R-:W-:Y:S01]  /*a2c0*/  FSEL R170, R170, R81, P1 ;  /* 0x00000051aaaa7208 */ /* 0x000fe20000800000 */
[----:B------:R-:W-:Y:S01]  /*a2d0*/  @!P4 FMUL R95, R95, 16777216 ;  /* 0x4b8000005f5fc820 */ /* 0x000fe20000400000 */
[----:B------:R-:W-:Y:S01]  /*a2e0*/  LOP3.LUT R25, R25, 0x780, RZ, 0xc0, !PT ;  /* 0x0000078019197812 */ /* 0x000fe200078ec0ff */
[----:B------:R-:W-:Y:S01]  /*a2f0*/  @!P4 FMUL R94, R94, 16777216 ;  /* 0x4b8000005e5ec820 */ /* 0x000fe20000400000 */
[----:B------:R-:W-:Y:S01]  /*a300*/  FSEL R73, R34, R73, P1 ;  /* 0x0000004922497208 */ /* 0x000fe20000800000 */
[----:B------:R-:W-:Y:S01]  /*a310*/  @!P4 FMUL R67, R67, 16777216 ;  /* 0x4b8000004343c820 */ /* 0x000fe20000400000 */
[----:B------:R-:W-:Y:S01]  /*a320*/  FSEL R64, R39, R64, P1 ;  /* 0x0000004027407208 */ /* 0x000fe20000800000 */
[----:B------:R-:W-:Y:S01]  /*a330*/  @!P4 FMUL R99, R99, 16777216 ;  /* 0x4b8000006363c820 */ /* 0x000fe20000400000 */
[----:B------:R-:W-:Y:S01]  /*a340*/  FSEL R148, R3, R148, P1 ;  /* 0x0000009403947208 */ /* 0x000fe20000800000 */
[----:B------:R-:W-:Y:S01]  /*a350*/  @!P4 FMUL R98, R98, 16777216 ;  /* 0x4b8000006262c820 */ /* 0x000fe20000400000 */
[----:B------:R-:W-:Y:S01]  /*a360*/  FSEL R53, R50, R53, P1 ;  /* 0x0000003532357208 */ /* 0x000fe20000800000 */
[----:B------:R-:W-:Y:S01]  /*a370*/  @!P4 FMUL R75, R75, 16777216 ;  /* 0x4b8000004b4bc820 */ /* 0x000fe20000400000 */
[----:B------:R-:W-:Y:S01]  /*a380*/  @!P4 FMUL R74, R74, 16777216 ;  /* 0x4b8000004a4ac820 */ /* 0x000fe20000400000 */
[----:B------:R-:W-:Y:S01]  /*a390*/  @!P4 FMUL R66, R66, 16777216 ;  /* 0x4b8000004242c820 */ /* 0x000fe20000400000 */
        /* <DEDUP_REMOVED lines=13> */
[----:B------:R-:W-:Y:S01]  /*a470*/  FFMA.FTZ R185, R76, 1.1920928955078125e-07, R185 ;  /* 0x340000004cb97823 */ /* 0x000fe200000100b9 */
[----:B------:R-:W-:Y:S01]  /*a480*/  LEA.HI R243, R243, R84, RZ, 0x1f ;  /* 0x00000054f3f37211 */ /* 0x000fe200078ff8ff */
[----:B------:R-:W-:Y:S01]  /*a490*/  @!P4 FMUL R151, R151, 16777216 ;  /* 0x4b8000009797c820 */ /* 0x000fe20000400000 */
        /* <DEDUP_REMOVED lines=39> */
[----:B------:R-:W-:Y:S01]  /*a710*/  FMUL R77, R193, R102 ;  /* 0x00000066c14d7220 */ /* 0x000fe20000400000 */
[----:B------:R-:W-:Y:S01]  /*a720*/  @!P2 FMUL R93, R93, 16777216 ;  /* 0x4b8000005d5da820 */ /* 0x000fe20000400000 */
[----:B------:R-:W-:Y:S01]  /*a730*/  FFMA.FTZ R52, R51, R52, 0.20512372255325317383 ;  /* 0x3e520bf433347423 */ /* 0x000fe20000010034 */
[----:B------:R-:W-:Y:S01]  /*a740*/  FFMA.FTZ R56, R155, R56, -0.17900948226451873779 ;  /* 0xbe374e439b387423 */ /* 0x000fe20000010038 */
[----:B------:R-:W-:-:S02]  /*a750*/  IMAD.IADD R25, R25, 0x1, R80 ;  /* 0x0000000119197824 */ /* 0x000fc400078e0250 */
[C---:B------:R-:W-:Y:S01]  /*a760*/  FMUL R76, R193.reuse, R103 ;  /* 0x00000067c14c7220 */ /* 0x040fe20000400000 */
[C---:B------:R-:W-:Y:S01]  /*a770*/  FMUL R84, R193.reuse, R95 ;  /* 0x0000005fc1547220 */ /* 0x040fe20000400000 */
[C---:B------:R-:W-:Y:S01]  /*a780*/  FMUL R85, R193.reuse, R94 ;  /* 0x0000005ec1557220 */ /* 0x040fe20000400000 */
[----:B------:R-:W-:Y:S01]  /*a790*/  FMUL R102, R193, R67 ;  /* 0x00000043c1667220 */ /* 0x000fe20000400000 */
[----:B------:R-:W-:Y:S01]  /*a7a0*/  @!P2 FMUL R97, R97, 16777216 ;  /* 0x4b8000006161a820 */ /* 0x000fe20000400000 */
[----:B------:R-:W-:Y:S01]  /*a7b0*/  @!P2 FMUL R170, R170, 16777216 ;  /* 0x4b800000aaaaa820 */ /* 0x000fe20000400000 */
[C---:B------:R-:W-:Y:S01]  /*a7c0*/  FMUL R80, R193.reuse, R99 ;  /* 0x00000063c1507220 */ /* 0x040fe20000400000 */
[C---:B------:R-:W-:Y:S01]  /*a7d0*/  FMUL R81, R193.reuse, R98 ;  /* 0x00000062c1517220 */ /* 0x040fe20000400000 */
[C---:B------:R-:W-:Y:S01]  /*a7e0*/  FMUL R94, R193.reuse, R75 ;  /* 0x0000004bc15e7220 */ /* 0x040fe20000400000 */
[C---:B------:R-:W-:Y:S01]  /*a7f0*/  FMUL R95, R193.reuse, R74 ;  /* 0x0000004ac15f7220 */ /* 0x040fe20000400000 */
[C---:B------:R-:W-:Y:S01]  /*a800*/  FMUL R103, R193.reuse, R66 ;  /* 0x00000042c1677220 */ /* 0x040fe20000400000 */
[----:B------:R-:W-:Y:S01]  /*a810*/  FMUL R67, R193, R63 ;  /* 0x0000003fc1437220 */ /* 0x000fe20000400000 */
[----:B------:R-:W-:Y:S01]  /*a820*/  @!P2 FMUL R73, R73, 16777216 ;  /* 0x4b8000004949a820 */ /* 0x000fe20000400000 */
[----:B------:R-:W-:Y:S01]  /*a830*/  @!P2 FMUL R64, R64, 16777216 ;  /* 0x4b8000004040a820 */ /* 0x000fe20000400000 */
[----:B------:R-:W-:Y:S01]  /*a840*/  SHF.R.U32.HI R5, RZ, 0x7, R248 ;  /* 0x00000007ff057819 */ /* 0x000fe200000116f8 */
[C---:B------:R-:W-:Y:S01]  /*a850*/  FMUL R98, R193.reuse, R71 ;  /* 0x00000047c1627220 */ /* 0x040fe20000400000 */
        /* <DEDUP_REMOVED lines=8> */
[----:B------:R-:W-:Y:S01]  /*a8e0*/  @!P2 FMUL R53, R53, 16777216 ;  /* 0x4b8000003535a820 */ /* 0x000fe20000400000 */
[C---:B------:R-:W-:Y:S01]  /*a8f0*/  FMUL R151, R193.reuse, R151 ;  /* 0x00000097c1977220 */ /* 0x040fe20000400000 */
        /* <DEDUP_REMOVED lines=42> */
[----:B------:R-:W-:Y:S01]  /*aba0*/  @!P2 FMUL R190, R190, 16777216 ;  /* 0x4b800000bebea820 */ /* 0x000fe20000400000 */
[C---:B------:R-:W-:Y:S01]  /*abb0*/  FMUL R196, R26.reuse, R93 ;  /* 0x0000005d1ac47220 */ /* 0x040fe20000400000 */
[----:B------:R-:W-:Y:S01]  /*abc0*/  FFMA.FTZ R52, R51, R52, -0.24046532809734344482 ;  /* 0xbe763c8b33347423 */ /* 0x000fe20000010034 */
[----:B------:R-:W-:Y:S01]  /*abd0*/  FFMA.FTZ R56, R155, R56, 0.20512372255325317383 ;  /* 0x3e520bf49b387423 */ /* 0x000fe20000010038 */
[C---:B------:R-:W-:Y:S01]  /*abe0*/  FMUL R193, R26.reuse, R97 ;  /* 0x000000611ac17220 */ /* 0x040fe20000400000 */
[C---:B------:R-:W-:Y:S01]  /*abf0*/  FMUL R93, R26.reuse, R170 ;  /* 0x000000aa1a5d7220 */ /* 0x040fe20000400000 */
[----:B------:R-:W-:Y:S01]  /*ac00*/  FMUL R2, R149, 0.25 ;  /* 0x3e80000095027820 */ /* 0x000fe20000400000 */
[----:B------:R-:W-:Y:S01]  /*ac10*/  I2FP.F32.S32 R37, R108 ;  /* 0x0000006c00257245 */ /* 0x000fe20000201400 */
[C---:B------:R-:W-:Y:S01]  /*ac20*/  FMUL R97, R26.reuse, R73 ;  /* 0x000000491a617220 */ /* 0x040fe20000400000 */
[----:B------:R-:W-:Y:S01]  /*ac30*/  FMUL R170, R26, R64 ;  /* 0x000000401aaa7220 */ /* 0x000fe20000400000 */
[----:B------:R-:W-:Y:S01]  /*ac40*/  SGXT.U32 R5, R5, 0x1 ;  /* 0x000000010505781a */ /* 0x000fe20000000000 */
[----:B------:R-:W-:Y:S01]  /*ac50*/  FMUL R6, R141, 0.25 ;  /* 0x3e8000008d067820 */ /* 0x000fe20000400000 */
        /* <DEDUP_REMOVED lines=8> */
[C---:B------:R-:W-:Y:S01]  /*ace0*/  FMUL R108, R26.reuse, R148 ;  /* 0x000000941a6c7220 */ /* 0x040fe20000400000 */
[C---:B------:R-:W-:Y:S01]  /*acf0*/  FMUL R64, R26.reuse, R60 ;  /* 0x0000003c1a407220 */ /* 0x040fe20000400000 */
[C---:B------:R-:W-:Y:S01]  /*ad00*/  FMUL R73, R26.reuse, R53 ;  /* 0x000000351a497220 */ /* 0x040fe20000400000 */
[C---:B------:R-:W-:Y:S01]  /*ad10*/  FMUL R53, R26.reuse, R188 ;  /* 0x000000bc1a357220 */ /* 0x040fe20000400000 */
[C---:B------:R-:W-:Y:S01]  /*ad20*/  FMUL R189, R26.reuse, R189 ;  /* 0x000000bd1abd7220 */ /* 0x040fe20000400000 */
[C---:B------:R-:W-:Y:S01]  /*ad30*/  FMUL R148, R26.reuse, R165 ;  /* 0x000000a51a947220 */ /* 0x040fe20000400000 */
[----:B------:R-:W-:Y:S01]  /*ad40*/  FFMA.FTZ R52, R51, R52, 0.28857114911079406738 ;  /* 0x3e93bf9933347423 */ /* 0x000fe20000010034 */
[----:B------:R-:W-:Y:S01]  /*ad50*/  FFMA.FTZ R60, R155, R56, -0.24046532809734344482 ;  /* 0xbe763c8b9b3c7423 */ /* 0x000fe20000010038 */
[----:B------:R-:W-:Y:S01]  /*ad60*/  FMUL R190, R26, R190 ;  /* 0x000000be1abe7220 */ /* 0x000fe20000400000 */
[----:B------:R-:W-:Y:S01]  /*ad70*/  FSEL R149, R2, R149, P1 ;  /* 0x0000009502957208 */ /* 0x000fe20000800000 */
[----:B0-----:R-:W-:Y:S01]  /*ad80*/  IMAD R2, R5, R0, RZ ;  /* 0x0000000005027224 */ /* 0x001fe200078e02ff */
[----:B------:R-:W-:Y:S01]  /*ad90*/  FSEL R141, R6, R141, P1 ;  /* 0x0000008d068d7208 */ /* 0x000fe20000800000 */
[----:B------:R-:W-:Y:S01]  /*ada0*/  FFMA.FTZ R56, R51, R52, -0.36067417263984680176 ;  /* 0xbeb8aa4933387423 */ /* 0x000fe20000010034 */
[----:B------:R-:W-:Y:S01]  /*adb0*/  FSEL R140, R7, R140, P1 ;  /* 0x0000008c078c7208 */ /* 0x000fe20000800000 */
[----:B------:R-:W-:Y:S01]  /*adc0*/  FFMA.FTZ R60, R155, R60, 0.28857114911079406738 ;  /* 0x3e93bf999b3c7423 */ /* 0x000fe2000001003c */
        /* <DEDUP_REMOVED lines=32> */
[----:B------:R-:W-:Y:S01]  /*afd0*/  F2FP.BF16.F32.PACK_AB R52, R189, R148 ;  /* 0x00000094bd34723e */ /* 0x000fe200000010ff */
[----:B------:R-:W-:Y:S01]  /*afe0*/  FFMA.FTZ R56, R51, R56, 0.48089820146560668945 ;  /* 0x3ef6384a33387423 */ /* 0x000fe20000010038 */
[----:B------:R-:W-:Y:S01]  /*aff0*/  F2FP.BF16.F32.PACK_AB R53, R53, R190 ;  /* 0x000000be3535723e */ /* 0x000fe200000010ff */
[----:B------:R-:W-:Y:S01]  /*b000*/  FFMA.FTZ R60, R155, R60, -0.36067417263984680176 ;  /* 0xbeb8aa499b3c7423 */ /* 0x000fe2000001003c */
[----:B------:R-:W-:Y:S01]  /*b010*/  F2FP.BF16.F32.PACK_AB R54, R54, R157 ;  /* 0x0000009d3636723e */ /* 0x000fe200000010ff */
[----:B------:R-:W-:Y:S01]  /*b020*/  FFMA.FTZ R56, R51, R56, -0.72134751081466674805 ;  /* 0xbf38aa3b33387423 */ /* 0x000fe20000010038 */
[----:B------:R-:W-:Y:S01]  /*b030*/  F2FP.BF16.F32.PACK_AB R55, R55, R154 ;  /* 0x0000009a3737723e */ /* 0x000fe200000010ff */
[----:B------:R-:W-:Y:S01]  /*b040*/  BAR.SYNC.DEFER_BLOCKING 0x0 ;  /* 0x0000000000007b1d */ /* 0x000fe20000010000 */
[----:B------:R-:W-:Y:S01]  /*b050*/  FSEL R145, R4, R145, P1 ;  /* 0x0000009104917208 */ /* 0x000fe20000800000 */
[----:B------:R-:W-:Y:S01]  /*b060*/  FFMA.FTZ R60, R155, R60, 0.48089820146560668945 ;  /* 0x3ef6384a9b3c7423 */ /* 0x000fe2000001003c */
        /* <DEDUP_REMOVED lines=21> */
[----:B------:R0:W-:Y:S01]  /*b1c0*/  STSM.16.M88.4 [R25], R52 ;  /* 0x0000003419007844 */ /* 0x0001e20000000200 */
        /* <DEDUP_REMOVED lines=51> */
[----:B------:R-:W-:Y:S01]  /*b500*/  FFMA.FTZ R60, R155, R60, -0.72134751081466674805 ;  /* 0xbf38aa3b9b3c7423 */ /* 0x000fe2000001003c */
[----:B------:R-:W-:Y:S01]  /*b510*/  ISETP.GE.U32.AND P1, PT, R182, 0x7f800000, PT ;  /* 0x7f800000b600780c */ /* 0x000fe20003f26070 */
[C---:B------:R-:W-:Y:S01]  /*b520*/  FMUL R164, R26.reuse, R100 ;  /* 0x000000641aa47220 */ /* 0x040fe20000400000 */
[----:B------:R-:W-:Y:S01]  /*b530*/  ISETP.GE.U32.AND P2, PT, R183, 0x7f800000, PT ;  /* 0x7f800000b700780c */ /* 0x000fe20003f46070 */
[----:B------:R-:W-:Y:S01]  /*b540*/  FMUL R56, R51, R56 ;  /* 0x0000003833387220 */ /* 0x000fe20000400000 */
[----:B------:R-:W-:Y:S01]  /*b550*/  FMUL R60, R155, R60 ;  /* 0x0000003c9b3c7220 */ /* 0x000fe20000400000 */
[----:B------:R-:W-:Y:S01]  /*b560*/  FSEL R184, RZ, -23, P3 ;  /* 0xc1b80000ffb87808 */ /* 0x000fe20001800000 */
[----:B------:R-:W-:Y:S01]  /*b570*/  FMUL R200, R26, R169 ;  /* 0x000000a91ac87220 */ /* 0x000fe20000400000 */
[----:B------:R-:W-:Y:S01]  /*b580*/  FFMA.FTZ R56, R51, 1.4426950216293334961, R56 ;  /* 0x3fb8aa3b33387823 */ /* 0x000fe20000010038 */
[----:B------:R-:W-:Y:S01]  /*b590*/  FMUL R60, R155, R60 ;  /* 0x0000003c9b3c7220 */ /* 0x000fe20000400000 */
[----:B------:R-:W-:Y:S01]  /*b5a0*/  LOP3.LUT R242, R248, 0xff, RZ, 0xc0, !PT ;  /* 0x000000fff8f27812 */ /* 0x000fe200078ec0ff */
[----:B------:R-:W-:Y:S01]  /*b5b0*/  FFMA.FTZ R184, R37, 1.1920928955078125e-07, R184 ;  /* 0x3400000025b87823 */ /* 0x000fe200000100b8 */
[C---:B------:R-:W-:Y:S01]  /*b5c0*/  FMUL R100, R26.reuse, R69 ;  /* 0x000000451a647220 */ /* 0x040fe20000400000 */
[C---:B------:R-:W-:Y:S01]  /*b5d0*/  FMUL R169, R26.reuse, R68 ;  /* 0x000000441aa97220 */ /* 0x040fe20000400000 */
[----:B------:R-:W-:Y:S01]  /*b5e0*/  FFMA.FTZ R155, R155, 1.4426950216293334961, R60 ;  /* 0x3fb8aa3b9b9b7823 */ /* 0x000fe2000001003c */
[----:B------:R-:W-:Y:S01]  /*b5f0*/  FADD R185, R185, R56 ;  /* 0x00000038b9b97221 */ /* 0x000fe20000000000 */
[C---:B------:R-:W-:Y:S01]  /*b600*/  FMUL R181, R26.reuse, R181 ;  /* 0x000000b51ab57220 */ /* 0x040fe20000400000 */
[----:B------:R-:W-:Y:S01]  /*b610*/  FMUL R68, R26, R187 ;  /* 0x000000bb1a447220 */ /* 0x000fe20000400000 */
[----:B------:R-:W-:Y:S01]  /*b620*/  @P1 IMAD.MOV.U32 R69, RZ, RZ, 0x7f800000 ;  /* 0x7f800000ff451424 */ /* 0x000fe200078e00ff */
[----:B------:R-:W-:Y:S01]  /*b630*/  LEA R242, R242, UR4, 0x4 ;  /* 0x00000004f2f27c11 */ /* 0x000fe2000f8e20ff */
[----:B------:R-:W-:-:S02]  /*b640*/  @P2 IMAD.MOV.U32 R56, RZ, RZ, 0x7f800000 ;  /* 0x7f800000ff382424 */ /* 0x000fc400078e00ff */
[----:B------:R-:W-:Y:S01]  /*b650*/  FADD R184, R184, R155 ;  /* 0x0000009bb8b87221 */ /* 0x000fe20000000000 */
[----:B------:R-:W-:Y:S01]  /*b660*/  @P1 FFMA.FTZ R185, R182, R69, +INF ;  /* 0x7f800000b6b91423 */ /* 0x000fe20000010045 */
[----:B------:R-:W-:Y:S01]  /*b670*/  F2FP.BF16.F32.PACK_AB R58, R58, R71 ;  /* 0x000000473a3a723e */ /* 0x000fe200000010ff */
[----:B------:R-:W-:Y:S01]  /*b680*/  @P2 FFMA.FTZ R184, R183, R56, +INF ;  /* 0x7f800000b7b82423 */ /* 0x000fe20000010038 */
[----:B------:R-:W-:Y:S01]  /*b690*/  F2FP.BF16.F32.PACK_AB R56, R181, R68 ;  /* 0x00000044b538723e */ /* 0x000fe200000010ff */
[C---:B------:R-:W-:Y:S01]  /*b6a0*/  FMUL R198, R26.reuse, R92 ;  /* 0x0000005c1ac67220 */ /* 0x040fe20000400000 */
[----:B------:R-:W-:Y:S01]  /*b6b0*/  F2FP.BF16.F32.PACK_AB R59, R59, R70 ;  /* 0x000000463b3b723e */ /* 0x000fe200000010ff */
[----:B------:R-:W-:Y:S01]  /*b6c0*/  BAR.SYNC.DEFER_BLOCKING 0x0 ;  /* 0x0000000000007b1d */ /* 0x000fe20000010000 */
        /* <DEDUP_REMOVED lines=8> */
[----:B------:R-:W-:Y:S01]  /*b750*/  F2FP.BF16.F32.PACK_AB R57, R57, R186 ;  /* 0x000000ba3939723e */ /* 0x000fe200000010ff */
[C---:B------:R-:W-:Y:S01]  /*b760*/  FMUL R61, R26.reuse, R178 ;  /* 0x000000b21a3d7220 */ /* 0x040fe20000400000 */
[----:B0-----:R-:W-:Y:S01]  /*b770*/  F2FP.BF16.F32.PACK_AB R54, R63, R202 ;  /* 0x000000ca3f36723e */ /* 0x001fe200000010ff */
[----:B------:R-:W-:Y:S01]  /*b780*/  FMUL R177, R26, R177 ;  /* 0x000000b11ab17220 */ /* 0x000fe20000400000 */
[----:B------:R-:W-:Y:S01]  /*b790*/  F2FP.BF16.F32.PACK_AB R55, R62, R201 ;  /* 0x000000c93e37723e */ /* 0x000fe200000010ff */
[----:B------:R-:W-:Y:S01]  /*b7a0*/  FMUL R160, R26, R179 ;  /* 0x000000b31aa07220 */ /* 0x000fe20000400000 */
[----:B------:R-:W-:Y:S01]  /*b7b0*/  F2FP.BF16.F32.PACK_AB R53, R176, R61 ;  /* 0x0000003db035723e */ /* 0x000fe200000010ff */
[C---:B------:R-:W-:Y:S01]  /*b7c0*/  FMUL R174, R26.reuse, R174 ;  /* 0x000000ae1aae7220 */ /* 0x040fe20000400000 */
[----:B------:R-:W-:Y:S01]  /*b7d0*/  FMUL R175, R26, R175 ;  /* 0x000000af1aaf7220 */ /* 0x000fe20000400000 */
[----:B------:R-:W-:Y:S01]  /*b7e0*/  F2FP.BF16.F32.PACK_AB R74, R74, R197 ;  /* 0x000000c54a4a723e */ /* 0x000fe200000010ff */
[C---:B------:R-:W-:Y:S01]  /*b7f0*/  FMUL R172, R26.reuse, R172 ;  /* 0x000000ac1aac7220 */ /* 0x040fe20000400000 */
[----:B------:R-:W-:Y:S01]  /*b800*/  F2FP.BF16.F32.PACK_AB R52, R177, R160 ;  /* 0x000000a0b134723e */ /* 0x000fe200000010ff */
[----:B------:R-:W-:Y:S01]  /*b810*/  FMUL R173, R26, R173 ;  /* 0x000000ad1aad7220 */ /* 0x000fe20000400000 */
[----:B------:R-:W-:Y:S01]  /*b820*/  F2FP.BF16.F32.PACK_AB R72, R72, R175 ;  /* 0x000000af4848723e */ /* 0x000fe200000010ff */
[C---:B------:R-:W-:Y:S01]  /*b830*/  FMUL R89, R26.reuse, R89 ;  /* 0x000000591a597220 */ /* 0x040fe20000400000 */
[----:B------:R-:W0:Y:S01]  /*b840*/  LDS.128 R68, [R242] ;  /* 0x00000000f2447984 */ /* 0x000e220000000c00 */
[----:B------:R-:W-:Y:S01]  /*b850*/  F2FP.BF16.F32.PACK_AB R73, R73, R174 ;  /* 0x000000ae4949723e */ /* 0x000fe200000010ff */
[----:B------:R-:W-:Y:S01]  /*b860*/  FMUL R88, R26, R88 ;  /* 0x000000581a587220 */ /* 0x000fe20000400000 */
[----:B------:R-:W-:Y:S01]  /*b870*/  F2FP.BF16.F32.PACK_AB R75, R75, R195 ;  /* 0x000000c34b4b723e */ /* 0x000fe200000010ff */
[----:B------:R-:W-:Y:S01]  /*b880*/  BAR.SYNC.DEFER_BLOCKING 0x0 ;  /* 0x0000000000007b1d */ /* 0x000fe20000010000 */
[----:B------:R-:W-:Y:S01]  /*b890*/  F2FP.BF16.F32.PACK_AB R64, R64, R171 ;  /* 0x000000ab4040723e */ /* 0x000fe200000010ff */
[----:B------:R-:W-:Y:S01]  /*b8a0*/  IMAD R3, R0, 0x2, R2 ;  /* 0x0000000200037824 */ /* 0x000fe200078e0202 */
[----:B------:R-:W-:Y:S01]  /*b8b0*/  F2FP.BF16.F32.PACK_AB R65, R65, R168 ;  /* 0x000000a84141723e */ /* 0x000fe200000010ff */
[----:B------:R-:W-:Y:S01]  /*b8c0*/  FMUL R166, R26, R166 ;  /* 0x000000a61aa67220 */ /* 0x000fe20000400000 */
[----:B------:R-:W-:Y:S01]  /*b8d0*/  F2FP.BF16.F32.PACK_AB R66, R66, R192 ;  /* 0x000000c04242723e */ /* 0x000fe200000010ff */
[----:B------:R-:W-:Y:S01]  /*b8e0*/  IMAD R4, R0, 0x2, R3 ;  /* 0x0000000200047824 */ /* 0x000fe200078e0203 */
[----:B------:R-:W-:Y:S01]  /*b8f0*/  F2FP.BF16.F32.PACK_AB R67, R67, R191 ;  /* 0x000000bf4343723e */ /* 0x000fe200000010ff */
[C---:B------:R-:W-:Y:S01]  /*b900*/  FMUL R167, R26.reuse, R167 ;  /* 0x000000a71aa77220 */ /* 0x040fe20000400000 */
[----:B------:R-:W-:Y:S01]  /*b910*/  FMUL R105, R26, R105 ;  /* 0x000000691a697220 */ /* 0x000fe20000400000 */
[----:B------:R-:W-:-:S02]  /*b920*/  IMAD R5, R0, 0x2, R4 ;  /* 0x0000000200057824 */ /* 0x000fc400078e0204 */
[C---:B------:R-:W-:Y:S01]  /*b930*/  FMUL R104, R26.reuse, R104 ;  /* 0x000000681a687220 */ /* 0x040fe20000400000 */
[C---:B------:R-:W-:Y:S01]  /*b940*/  FMUL R117, R26.reuse, R117 ;  /* 0x000000751a757220 */ /* 0x040fe20000400000 */
[----:B------:R-:W-:Y:S01]  /*b950*/  FMUL R116, R26, R116 ;  /* 0x000000741a747220 */ /* 0x000fe20000400000 */
[----:B------:R-:W-:Y:S02]  /*b960*/  IMAD R199, R0, 0x2, R5 ;  /* 0x0000000200c77824 */ /* 0x000fe400078e0205 */
[C---:B------:R-:W-:Y:S01]  /*b970*/  FMUL R113, R26.reuse, R113 ;  /* 0x000000711a717220 */ /* 0x040fe20000400000 */
[C---:B------:R-:W-:Y:S01]  /*b980*/  FMUL R112, R26.reuse, R112 ;  /* 0x000000701a707220 */ /* 0x040fe20000400000 */
[----:B------:R-:W-:Y:S01]  /*b990*/  FMUL R125, R26, R125 ;  /* 0x0000007d1a7d7220 */ /* 0x000fe20000400000 */
[----:B------:R-:W-:Y:S02]  /*b9a0*/  IMAD R6, R0, 0x2, R199 ;  /* 0x0000000200067824 */ /* 0x000fe400078e02c7 */
[C---:B------:R-:W-:Y:S01]  /*b9b0*/  FMUL R124, R26.reuse, R124 ;  /* 0x0000007c1a7c7220 */ /* 0x040fe20000400000 */
[C---:B------:R-:W-:Y:S01]  /*b9c0*/  FMUL R121, R26.reuse, R121 ;  /* 0x000000791a797220 */ /* 0x040fe20000400000 */
[----:B------:R-:W-:Y:S01]  /*b9d0*/  FMUL R120, R26, R120 ;  /* 0x000000781a787220 */ /* 0x000fe20000400000 */
[----:B------:R-:W-:-:S02]  /*b9e0*/  IMAD R7, R0, 0x2, R6 ;  /* 0x0000000200077824 */ /* 0x000fc400078e0206 */
[C---:B------:R-:W-:Y:S01]  /*b9f0*/  FMUL R133, R26.reuse, R133 ;  /* 0x000000851a857220 */ /* 0x040fe20000400000 */
[----:B------:R-:W-:Y:S01]  /*ba00*/  STSM.16.M88.4 [R25], R56 ;  /* 0x0000003819007844 */ /* 0x000fe20000000200 */
[----:B------:R-:W-:Y:S01]  /*ba10*/  FMUL R132, R26, R132 ;  /* 0x000000841a847220 */ /* 0x000fe20000400000 */
[----:B------:R-:W-:Y:S02]  /*ba20*/  IMAD R11, R0, 0x2, R7 ;  /* 0x00000002000b7824 */ /* 0x000fe400078e0207 */
[C---:B------:R-:W-:Y:S01]  /*ba30*/  FMUL R129, R26.reuse, R129 ;  /* 0x000000811a817220 */ /* 0x040fe20000400000 */
[----:B------:R-:W-:Y:S01]  /*ba40*/  BAR.SYNC.DEFER_BLOCKING 0x0 ;  /* 0x0000000000007b1d */ /* 0x000fe20000010000 */
[----:B------:R-:W-:Y:S01]  /*ba50*/  FMUL R128, R26, R128 ;  /* 0x000000801a807220 */ /* 0x000fe20000400000 */
[----:B------:R-:W-:Y:S02]  /*ba60*/  IMAD R12, R0, 0x2, R11 ;  /* 0x00000002000c7824 */ /* 0x000fe400078e020b */
[C---:B------:R-:W-:Y:S01]  /*ba70*/  FMUL R109, R26.reuse, R149 ;  /* 0x000000951a6d7220 */ /* 0x040fe20000400000 */
[C---:B------:R-:W-:Y:S01]  /*ba80*/  FMUL R145, R26.reuse, R145 ;  /* 0x000000911a917220 */ /* 0x040fe20000400000 */
[----:B------:R-:W-:Y:S01]  /*ba90*/  FMUL R144, R26, R144 ;  /* 0x000000901a907220 */ /* 0x000fe20000400000 */
[----:B------:R-:W-:-:S02]  /*baa0*/  IMAD R13, R0, 0x2, R12 ;  /* 0x00000002000d7824 */ /* 0x000fc400078e020c */
[C---:B------:R-:W-:Y:S01]  /*bab0*/  FMUL R141, R26.reuse, R141 ;  /* 0x0000008d1a8d7220 */ /* 0x040fe20000400000 */
[C---:B------:R-:W-:Y:S01]  /*bac0*/  FMUL R140, R26.reuse, R140 ;  /* 0x0000008c1a8c7220 */ /* 0x040fe20000400000 */
[----:B------:R-:W-:Y:S01]  /*bad0*/  FMUL R137, R26, R137 ;  /* 0x000000891a897220 */ /* 0x000fe20000400000 */
[----:B------:R-:W-:Y:S02]  /*bae0*/  IMAD R14, R0, 0x2, R13 ;  /* 0x00000002000e7824 */ /* 0x000fe400078e020d */
[----:B------:R-:W-:Y:S01]  /*baf0*/  FMUL R136, R26, R136 ;  /* 0x000000881a887220 */ /* 0x000fe20000400000 */
[----:B------:R-:W1:Y:S01]  /*bb00*/  S2R R244, SR_CTAID.X ;  /* 0x0000000000f47919 */ /* 0x000e620000002500 */
[----:B------:R-:W2:Y:S01]  /*bb10*/  S2UR UR10, SR_CTAID.Y ;  /* 0x00000000000a79c3 */ /* 0x000ea20000002600 */
[----:B------:R-:W-:Y:S01]  /*bb20*/  IMAD R15, R0, 0x2, R14 ;  /* 0x00000002000f7824 */ /* 0x000fe200078e020e */
[----:B------:R-:W-:Y:S01]  /*bb30*/  LOP3.LUT R245, R248, 0x7f, RZ, 0xc0, !PT ;  /* 0x0000007ff8f57812 */ /* 0x000fe200078ec0ff */
[----:B------:R-:W-:Y:S01]  /*bb40*/  ULDC.64 UR8, c[0x0][0x270] ;  /* 0x00009c0000087ab9 */ /* 0x000fe20000000a00 */
[----:B------:R-:W-:Y:S01]  /*bb50*/  F2FP.BF16.F32.PACK_AB R108, R108, R144 ;  /* 0x000000906c6c723e */ /* 0x000fe200000010ff */
[----:B------:R-:W-:Y:S01]  /*bb60*/  IMAD R16, R0, 0x2, R15 ;  /* 0x0000000200107824 */ /* 0x000fe200078e020f */
[----:B------:R-:W-:-:S02]  /*bb70*/  F2FP.BF16.F32.PACK_AB R109, R109, R145 ;  /* 0x000000916d6d723e */ /* 0x000fc400000010ff */
[----:B------:R-:W-:Y:S01]  /*bb80*/  FSETP.NEU.AND P0, PT, R182, RZ, PT ;  /* 0x000000ffb600720b */ /* 0x000fe20003f0d000 */
[C---:B------:R-:W-:Y:S01]  /*bb90*/  IMAD R17, R0.reuse, 0x2, R16 ;  /* 0x0000000200117824 */ /* 0x040fe200078e0210 */
[----:B------:R-:W-:Y:S01]  /*bba0*/  FSETP.NEU.AND P1, PT, R183, RZ, PT ;  /* 0x000000ffb700720b */ /* 0x000fe20003f2d000 */
[----:B------:R-:W3:Y:S02]  /*bbb0*/  LDS.128 R60, [R242] ;  /* 0x00000000f23c7984 */ /* 0x000ee40000000c00 */
[C---:B------:R-:W-:Y:S01]  /*bbc0*/  IMAD R18, R0.reuse, 0x2, R17 ;  /* 0x0000000200127824 */ /* 0x040fe200078e0211 */
[----:B------:R-:W-:Y:S03]  /*bbd0*/  BAR.SYNC.DEFER_BLOCKING 0x0 ;  /* 0x0000000000007b1d */ /* 0x000fe60000010000 */
[----:B------:R-:W-:-:S04]  /*bbe0*/  IMAD R19, R0, 0x2, R18 ;  /* 0x0000000200137824 */ /* 0x000fc800078e0212 */
[----:B------:R-:W-:Y:S01]  /*bbf0*/  IMAD R20, R0, 0x2, R19 ;  /* 0x0000000200147824 */ /* 0x000fe200078e0213 */
[----:B--2---:R-:W-:-:S03]  /*bc00*/  UIMAD UR8, UR10, UR8, URZ ;  /* 0x000000080a0872a4 */ /* 0x004fc6000f8e023f */
[----:B------:R-:W-:-:S04]  /*bc10*/  IMAD R21, R0, 0x2, R20 ;  /* 0x0000000200157824 */ /* 0x000fc800078e0214 */
[----:B------:R-:W-:Y:S02]  /*bc20*/  IMAD R22, R0, 0x2, R21 ;  /* 0x0000000200167824 */ /* 0x000fe400078e0215 */
[----:B-1----:R-:W-:Y:S02]  /*bc30*/  IMAD R244, R244, 0x80, R245 ;  /* 0x00000080f4f47824 */ /* 0x002fe400078e02f5 */
[----:B------:R-:W-:-:S04]  /*bc40*/  IMAD R23, R0, 0x2, R22 ;  /* 0x0000000200177824 */ /* 0x000fc800078e0216 */
[C---:B------:R-:W-:Y:S01]  /*bc50*/  IMAD R24, R0.reuse, 0x2, R23 ;  /* 0x0000000200187824 */ /* 0x040fe200078e0217 */
[----:B------:R-:W-:Y:S03]  /*bc60*/  STSM.16.M88.4 [R25], R52 ;  /* 0x0000003419007844 */ /* 0x000fe60000000200 */
[C---:B------:R-:W-:Y:S01]  /*bc70*/  IMAD R27, R0.reuse, 0x2, R24 ;  /* 0x00000002001b7824 */ /* 0x040fe200078e0218 */
[----:B------:R-:W-:Y:S03]  /*bc80*/  BAR.SYNC.DEFER_BLOCKING 0x0 ;  /* 0x0000000000007b1d */ /* 0x000fe60000010000 */
[----:B------:R-:W-:-:S04]  /*bc90*/  IMAD R30, R0, 0x2, R27 ;  /* 0x00000002001e7824 */ /* 0x000fc800078e021b */
[----:B------:R-:W-:-:S04]  /*bca0*/  IMAD R31, R0, 0x2, R30 ;  /* 0x00000002001f7824 */ /* 0x000fc800078e021e */
[----:B------:R-:W-:-:S04]  /*bcb0*/  IMAD R34, R0, 0x2, R31 ;  /* 0x0000000200227824 */ /* 0x000fc800078e021f */
[----:B------:R-:W-:-:S04]  /*bcc0*/  IMAD R35, R0, 0x2, R34 ;  /* 0x0000000200237824 */ /* 0x000fc800078e0222 */
[----:B------:R-:W-:-:S04]  /*bcd0*/  IMAD R38, R0, 0x2, R35 ;  /* 0x0000000200267824 */ /* 0x000fc800078e0223 */
[C---:B------:R-:W-:Y:S01]  /*bce0*/  IMAD R39, R0.reuse, 0x2, R38 ;  /* 0x0000000200277824 */ /* 0x040fe200078e0226 */
[----:B------:R-:W1:Y:S03]  /*bcf0*/  LDS.128 R56, [R242] ;  /* 0x00000000f2387984 */ /* 0x000e660000000c00 */
        /* <DEDUP_REMOVED lines=8> */
[----:B------:R2:W-:Y:S03]  /*bd80*/  STSM.16.M88.4 [R25], R72 ;  /* 0x0000004819007844 */ /* 0x0005e60000000200 */
[C---:B------:R-:W-:Y:S01]  /*bd90*/  IMAD R36, R0.reuse, 0x2, R40 ;  /* 0x0000000200247824 */ /* 0x040fe200078e0228 */
[----:B------:R-:W-:Y:S03]  /*bda0*/  BAR.SYNC.DEFER_BLOCKING 0x0 ;  /* 0x0000000000007b1d */ /* 0x000fe60000010000 */
[----:B------:R-:W-:-:S04]  /*bdb0*/  IMAD R33, R0, 0x2, R36 ;  /* 0x0000000200217824 */ /* 0x000fc800078e0224 */
[----:B------:R-:W-:-:S04]  /*bdc0*/  IMAD R29, R0, 0x2, R33 ;  /* 0x00000002001d7824 */ /* 0x000fc800078e0221 */
[----:B------:R-:W-:Y:S01]  /*bdd0*/  IMAD R32, R0, 0x2, R29 ;  /* 0x0000000200207824 */ /* 0x000fe200078e021d */
[----:B--2---:R-:W-:Y:S02]  /*bde0*/  F2FP.BF16.F32.PACK_AB R73, R100, R101 ;  /* 0x000000656449723e */ /* 0x004fe400000010ff */
[----:B------:R-:W-:Y:S01]  /*bdf0*/  F2FP.BF16.F32.PACK_AB R74, R99, R103 ;  /* 0x00000067634a723e */ /* 0x000fe200000010ff */
[----:B------:R-:W-:Y:S01]  /*be00*/  IMAD R28, R0, 0x2, R32 ;  /* 0x00000002001c7824 */ /* 0x000fe200078e0220 */
[----:B------:R-:W-:Y:S02]  /*be10*/  F2FP.BF16.F32.PACK_AB R75, R98, R102 ;  /* 0x00000066624b723e */ /* 0x000fe400000010ff */
[----:B------:R-:W-:Y:S01]  /*be20*/  F2FP.BF16.F32.PACK_AB R72, R169, R170 ;  /* 0x000000aaa948723e */ /* 0x000fe200000010ff */
[----:B------:R-:W-:-:S04]  /*be30*/  IMAD R50, R0, 0x2, R28 ;  /* 0x0000000200327824 */ /* 0x000fc800078e021c */
[C---:B------:R-:W-:Y:S01]  /*be40*/  IMAD R49, R0.reuse, 0x2, R50 ;  /* 0x0000000200317824 */ /* 0x040fe200078e0232 */
[----:B------:R-:W2:Y:S03]  /*be50*/  LDS.128 R52, [R242] ;  /* 0x00000000f2347984 */ /* 0x000ea60000000c00 */
        /* <DEDUP_REMOVED lines=14> */
[----:B----4-:R-:W-:Y:S02]  /*bf40*/  F2FP.BF16.F32.PACK_AB R64, R173, R96 ;  /* 0x00000060ad40723e */ /* 0x010fe400000010ff */
[----:B------:R-:W-:Y:S01]  /*bf50*/  F2FP.BF16.F32.PACK_AB R65, R172, R97 ;  /* 0x00000061ac41723e */ /* 0x000fe200000010ff */
[----:B------:R-:W-:Y:S01]  /*bf60*/  IMAD R155, R0, 0x2, R154 ;  /* 0x00000002009b7824 */ /* 0x000fe200078e029a */
[----:B------:R-:W-:Y:S02]  /*bf70*/  F2FP.BF16.F32.PACK_AB R66, R78, R95 ;  /* 0x0000005f4e42723e */ /* 0x000fe400000010ff */
[----:B------:R-:W-:Y:S01]  /*bf80*/  F2FP.BF16.F32.PACK_AB R67, R79, R94 ;  /* 0x0000005e4f43723e */ /* 0x000fe200000010ff */
[----:B------:R-:W-:-:S04]  /*bf90*/  IMAD R158, R0, 0x2, R155 ;  /* 0x00000002009e7824 */ /* 0x000fc800078e029b */
[C---:B------:R-:W-:Y:S01]  /*bfa0*/  IMAD R156, R0.reuse, 0x2, R158 ;  /* 0x00000002009c7824 */ /* 0x040fe200078e029e */
[----:B------:R-:W4:Y:S03]  /*bfb0*/  LDS.128 R100, [R242] ;  /* 0x00000000f2647984 */ /* 0x000f260000000c00 */
        /* <DEDUP_REMOVED lines=14> */
[----:B-----5:R-:W-:Y:S02]  /*c0a0*/  F2FP.BF16.F32.PACK_AB R73, R92, R93 ;  /* 0x0000005d5c49723e */ /* 0x020fe400000010ff */
[----:B------:R-:W-:Y:S01]  /*c0b0*/  F2FP.BF16.F32.PACK_AB R72, R200, R203 ;  /* 0x000000cbc848723e */ /* 0x000fe200000010ff */
[----:B------:R-:W-:Y:S01]  /*c0c0*/  IMAD R173, R0, 0x2, R172 ;  /* 0x0000000200ad7824 */ /* 0x000fe200078e02ac */
[----:B------:R-:W-:Y:S02]  /*c0d0*/  F2FP.BF16.F32.PACK_AB R74, R86, R82 ;  /* 0x00000052564a723e */ /* 0x000fe400000010ff */
[----:B------:R-:W-:Y:S01]  /*c0e0*/  F2FP.BF16.F32.PACK_AB R75, R87, R83 ;  /* 0x00000053574b723e */ /* 0x000fe200000010ff */
[----:B------:R-:W-:-:S04]  /*c0f0*/  IMAD R174, R0, 0x2, R173 ;  /* 0x0000000200ae7824 */ /* 0x000fc800078e02ad */
[C---:B------:R-:W-:Y:S01]  /*c100*/  IMAD R175, R0.reuse, 0x2, R174 ;  /* 0x0000000200af7824 */ /* 0x040fe200078e02ae */
[----:B------:R-:W5:Y:S03]  /*c110*/  LDS.128 R96, [R242] ;  /* 0x00000000f2607984 */ /* 0x000f660000000c00 */
[----:B------:R-:W-:Y:S01]  /*c120*/  IMAD R176, R0, 0x2, R175 ;  /* 0x0000000200b07824 */ /* 0x000fe200078e02af */
[----:B------:R-:W-:Y:S06]  /*c130*/  BAR.SYNC.DEFER_BLOCKING 0x0 ;  /* 0x0000000000007b1d */ /* 0x000fec0000010000 */
[----:B------:R0:W-:Y:S02]  /*c140*/  STSM.16.M88.4 [R25], R64 ;  /* 0x0000004019007844 */ /* 0x0001e40000000200 */
[----:B------:R-:W-:Y:S01]  /*c150*/  BAR.SYNC.DEFER_BLOCKING 0x0 ;  /* 0x0000000000007b1d */ /* 0x000fe20000010000 */
[----:B0-----:R-:W-:-:S02]  /*c160*/  F2FP.BF16.F32.PACK_AB R64, R198, R88 ;  /* 0x00000058c640723e */ /* 0x001fc400000010ff */
[----:B------:R-:W-:Y:S02]  /*c170*/  F2FP.BF16.F32.PACK_AB R65, R196, R89 ;  /* 0x00000059c441723e */ /* 0x000fe400000010ff */
[----:B------:R-:W-:Y:S02]  /*c180*/  F2FP.BF16.F32.PACK_AB R66, R85, R90 ;  /* 0x0000005a5542723e */ /* 0x000fe400000010ff */
[----:B------:R-:W-:Y:S01]  /*c190*/  F2FP.BF16.F32.PACK_AB R67, R84, R91 ;  /* 0x0000005b5443723e */ /* 0x000fe200000010ff */
[----:B------:R-:W0:Y:S01]  /*c1a0*/  LDS.128 R92, [R242] ;  /* 0x00000000f25c7984 */ /* 0x000e220000000c00 */
[----:B------:R-:W-:Y:S06]  /*c1b0*/  BAR.SYNC.DEFER_BLOCKING 0x0 ;  /* 0x0000000000007b1d */ /* 0x000fec0000010000 */
[----:B------:R3:W-:Y:S02]  /*c1c0*/  STSM.16.M88.4 [R25], R72 ;  /* 0x0000004819007844 */ /* 0x0007e40000000200 */
[----:B------:R-:W-:Y:S01]  /*c1d0*/  BAR.SYNC.DEFER_BLOCKING 0x0 ;  /* 0x0000000000007b1d */ /* 0x000fe20000010000 */
[----:B---3--:R-:W-:Y:S01]  /*c1e0*/  F2FP.BF16.F32.PACK_AB R72, R164, R194 ;  /* 0x000000c2a448723e */ /* 0x008fe200000010ff */
[----:B------:R-:W-:Y:S01]  /*c1f0*/  IMAD R164, R0, 0x2, R176 ;  /* 0x0000000200a47824 */ /* 0x000fe200078e02b0 */
[----:B------:R-:W-:-:S02]  /*c200*/  F2FP.BF16.F32.PACK_AB R73, R163, R193 ;  /* 0x000000c1a349723e */ /* 0x000fc400000010ff */
[----:B------:R-:W-:Y:S01]  /*c210*/  F2FP.BF16.F32.PACK_AB R74, R77, R81 ;  /* 0x000000514d4a723e */ /* 0x000fe200000010ff */
[----:B------:R-:W-:Y:S01]  /*c220*/  IMAD R163, R0, 0x2, R164 ;  /* 0x0000000200a37824 */ /* 0x000fe200078e02a4 */
[----:B------:R-:W-:Y:S01]  /*c230*/  F2FP.BF16.F32.PACK_AB R75, R76, R80 ;  /* 0x000000504c4b723e */ /* 0x000fe200000010ff */
[----:B------:R-:W3:Y:S01]  /*c240*/  LDS.128 R88, [R242] ;  /* 0x00000000f2587984 */ /* 0x000ee20000000c00 */
[----:B------:R-:W-:Y:S06]  /*c250*/  BAR.SYNC.DEFER_BLOCKING 0x0 ;  /* 0x0000000000007b1d */ /* 0x000fec0000010000 */
[----:B------:R1:W-:Y:S02]  /*c260*/  STSM.16.M88.4 [R25], R64 ;  /* 0x0000004019007844 */ /* 0x0003e40000000200 */
[----:B------:R-:W-:Y:S01]  /*c270*/  BAR.SYNC.DEFER_BLOCKING 0x0 ;  /* 0x0000000000007b1d */ /* 0x000fe20000010000 */
[----:B-1----:R-:W-:Y:S01]  /*c280*/  F2FP.BF16.F32.PACK_AB R64, R167, R104 ;  /* 0x00000068a740723e */ /* 0x002fe200000010ff */
[----:B------:R-:W-:Y:S01]  /*c290*/  IMAD R167, R0, 0x2, R163 ;  /* 0x0000000200a77824 */ /* 0x000fe200078e02a3 */
[----:B------:R-:W-:-:S02]  /*c2a0*/  F2FP.BF16.F32.PACK_AB R65, R166, R105 ;  /* 0x00000069a641723e */ /* 0x000fc400000010ff */
[----:B------:R-:W-:Y:S01]  /*c2b0*/  F2FP.BF16.F32.PACK_AB R66, R110, R106 ;  /* 0x0000006a6e42723e */ /* 0x000fe200000010ff */
[----:B------:R-:W-:Y:S01]  /*c2c0*/  IMAD R166, R0, 0x2, R167 ;  /* 0x0000000200a67824 */ /* 0x000fe200078e02a7 */
[----:B------:R-:W-:Y:S02]  /*c2d0*/  F2FP.BF16.F32.PACK_AB R67, R111, R107 ;  /* 0x0000006b6f43723e */ /* 0x000fe400000010ff */
[----:B------:R-:W-:Y:S01]  /*c2e0*/  F2FP.BF16.F32.PACK_AB R104, R116, R112 ;  /* 0x000000707468723e */ /* 0x000fe200000010ff */
[----:B------:R-:W1:Y:S01]  /*c2f0*/  LDC.64 R110, c[0x0][0x228] ;  /* 0x00008a00ff6e7b82 */ /* 0x000e620000000a00 */
[----:B------:R-:W-:Y:S01]  /*c300*/  F2FP.BF16.F32.PACK_AB R105, R117, R113 ;  /* 0x000000717569723e */ /* 0x000fe200000010ff */
[----:B------:R-:W-:Y:S01]  /*c310*/  IMAD R116, R0, 0x2, R166 ;  /* 0x0000000200747824 */ /* 0x000fe200078e02a6 */
[----:B------:R-:W3:Y:S01]  /*c320*/  LDS.128 R84, [R242] ;  /* 0x00000000f2547984 */ /* 0x000ee20000000c00 */
[----:B------:R-:W-:Y:S02]  /*c330*/  F2FP.BF16.F32.PACK_AB R106, R118, R114 ;  /* 0x00000072766a723e */ /* 0x000fe400000010ff */
[----:B------:R-:W-:-:S02]  /*c340*/  F2FP.BF16.F32.PACK_AB R107, R119, R115 ;  /* 0x00000073776b723e */ /* 0x000fc400000010ff */
[----:B------:R-:W-:Y:S01]  /*c350*/  BAR.SYNC.DEFER_BLOCKING 0x0 ;  /* 0x0000000000007b1d */ /* 0x000fe20000010000 */
[----:B------:R-:W-:Y:S01]  /*c360*/  F2FP.BF16.F32.PACK_AB R112, R140, R136 ;  /* 0x000000888c70723e */ /* 0x000fe200000010ff */
[----:B------:R-:W-:Y:S01]  /*c370*/  IMAD R117, R0, 0x2, R116 ;  /* 0x0000000200757824 */ /* 0x000fe200078e0274 */
[----:B------:R-:W-:Y:S02]  /*c380*/  F2FP.BF16.F32.PACK_AB R113, R141, R137 ;  /* 0x000000898d71723e */ /* 0x000fe400000010ff */
[----:B------:R-:W-:Y:S01]  /*c390*/  F2FP.BF16.F32.PACK_AB R114, R142, R138 ;  /* 0x0000008a8e72723e */ /* 0x000fe200000010ff */
[----:B------:R-:W-:Y:S01]  /*c3a0*/  IMAD R118, R0, 0x2, R117 ;  /* 0x0000000200767824 */ /* 0x000fe200078e0275 */
[----:B------:R-:W-:-:S03]  /*c3b0*/  F2FP.BF16.F32.PACK_AB R115, R143, R139 ;  /* 0x0000008b8f73723e */ /* 0x000fc600000010ff */
[----:B------:R-:W-:Y:S01]  /*c3c0*/  IMAD R119, R0, 0x2, R118 ;  /* 0x0000000200777824 */ /* 0x000fe200078e0276 */
[----:B------:R-:W-:Y:S01]  /*c3d0*/  STSM.16.M88.4 [R25], R72 ;  /* 0x0000004819007844 */ /* 0x000fe20000000200 */
[----:B------:R-:W-:Y:S06]  /*c3e0*/  BAR.SYNC.DEFER_BLOCKING 0x0 ;  /* 0x0000000000007b1d */ /* 0x000fec0000010000 */
[----:B------:R-:W3:Y:S02]  /*c3f0*/  LDS.128 R80, [R242] ;  /* 0x00000000f2507984 */ /* 0x000ee40000000c00 */
[----:B------:R-:W-:Y:S06]  /*c400*/  BAR.SYNC.DEFER_BLOCKING 0x0 ;  /* 0x0000000000007b1d */ /* 0x000fec0000010000 */
[----:B------:R2:W-:Y:S02]  /*c410*/  STSM.16.M88.4 [R25], R64 ;  /* 0x0000004019007844 */ /* 0x0005e40000000200 */
[----:B------:R-:W-:Y:S01]  /*c420*/  BAR.SYNC.DEFER_BLOCKING 0x0 ;  /* 0x0000000000007b1d */ /* 0x000fe20000010000 */
[----:B--2---:R-:W-:Y:S01]  /*c430*/  F2FP.BF16.F32.PACK_AB R64, R124, R120 ;  /* 0x000000787c40723e */ /* 0x004fe200000010ff */
[----:B------:R-:W-:Y:S01]  /*c440*/  IMAD R120, R0, 0x2, R119 ;  /* 0x0000000200787824 */ /* 0x000fe200078e0277 */
[----:B------:R-:W-:-:S02]  /*c450*/  F2FP.BF16.F32.PACK_AB R65, R125, R121 ;  /* 0x000000797d41723e */ /* 0x000fc400000010ff */
[----:B------:R-:W-:Y:S01]  /*c460*/  F2FP.BF16.F32.PACK_AB R66, R126, R122 ;  /* 0x0000007a7e42723e */ /* 0x000fe200000010ff */
[----:B------:R-:W-:Y:S01]  /*c470*/  IMAD R126, R244, UR9, RZ ;  /* 0x00000009f47e7c24 */ /* 0x000fe2000f8e02ff */
[----:B------:R-:W-:Y:S01]  /*c480*/  F2FP.BF16.F32.PACK_AB R67, R127, R123 ;  /* 0x0000007b7f43723e */ /* 0x000fe200000010ff */
[----:B------:R-:W-:Y:S01]  /*c490*/  USHF.L.U32 UR9, UR8, 0x1, URZ ;  /* 0x0000000108097899 */ /* 0x000fe2000800063f */
[----:B------:R-:W-:Y:S02]  /*c4a0*/  IMAD R121, R0, 0x2, R120 ;  /* 0x0000000200797824 */ /* 0x000fe400078e0278 */
[C---:B------:R-:W-:Y:S01]  /*c4b0*/  IMAD.SHL.U32 R123, R126.reuse, 0x2, RZ ;  /* 0x000000027e7b7824 */ /* 0x040fe200078e00ff */
[----:B------:R-:W2:Y:S01]  /*c4c0*/  LDS.128 R76, [R242] ;  /* 0x00000000f24c7984 */ /* 0x000ea20000000c00 */
[----:B------:R-:W-:Y:S01]  /*c4d0*/  IMAD.HI R126, R126, 0x2, RZ ;  /* 0x000000027e7e7827 */ /* 0x000fe200078e02ff */
[----:B------:R-:W-:Y:S02]  /*c4e0*/  BAR.SYNC.DEFER_BLOCKING 0x0 ;  /* 0x0000000000007b1d */ /* 0x000fe40000010000 */
[----:B-1----:R-:W-:Y:S01]  /*c4f0*/  IADD3 R123, P2, P3, R123, UR9, R110 ;  /* 0x000000097b7b7c10 */ /* 0x002fe2000fb5e06e */
[----:B------:R-:W-:Y:S01]  /*c500*/  UIMAD.WIDE UR8, UR8, 0x2, URZ ;  /* 0x00000002080878a5 */ /* 0x000fe2000f8e023f */
[----:B------:R-:W-:Y:S01]  /*c510*/  F2FP.BF16.F32.PACK_AB R110, R150, R146 ;  /* 0x00000092966e723e */ /* 0x000fe200000010ff */
[----:B------:R-:W-:-:S04]  /*c520*/  IMAD R122, R0, 0x2, R121 ;  /* 0x00000002007a7824 */ /* 0x000fc800078e0279 */
[C---:B------:R-:W-:Y:S01]  /*c530*/  IMAD R124, R0.reuse, 0x2, R122 ;  /* 0x00000002007c7824 */ /* 0x040fe200078e027a */
[----:B------:R-:W-:Y:S02]  /*c540*/  ULDC UR8, c[0x0][0x27c] ;  /* 0x00009f0000087ab9 */ /* 0x000fe40000000800 */
[----:B------:R-:W-:Y:S01]  /*c550*/  UIMAD UR8, UR10, UR8, URZ ;  /* 0x000000080a0872a4 */ /* 0x000fe2000f8e023f */
[----:B------:R-:W-:-:S03]  /*c560*/  IMAD R125, R0, 0x2, R124 ;  /* 0x00000002007d7824 */ /* 0x000fc600078e027c */
[----:B------:R-:W-:Y:S01]  /*c570*/  USHF.L.U32 UR10, UR8, 0x2, URZ ;  /* 0x00000002080a7899 */ /* 0x000fe2000800063f */
[----:B------:R1:W-:Y:S01]  /*c580*/  STSM.16.M88.4 [R25], R104 ;  /* 0x0000006819007844 */ /* 0x0003e20000000200 */
[----:B------:R-:W-:Y:S01]  /*c590*/  BAR.SYNC.DEFER_BLOCKING 0x0 ;  /* 0x0000000000007b1d */ /* 0x000fe20000010000 */
[----:B-1----:R-:W-:Y:S01]  /*c5a0*/  F2FP.BF16.F32.PACK_AB R104, R132, R128 ;  /* 0x000000808468723e */ /* 0x002fe200000010ff */
[----:B------:R-:W-:Y:S01]  /*c5b0*/  IMAD R132, R0, 0x2, R125 ;  /* 0x0000000200847824 */ /* 0x000fe200078e027d */
[----:B------:R-:W-:Y:S02]  /*c5c0*/  F2FP.BF16.F32.PACK_AB R105, R133, R129 ;  /* 0x000000818569723e */ /* 0x000fe400000010ff */
[----:B------:R-:W-:Y:S01]  /*c5d0*/  F2FP.BF16.F32.PACK_AB R106, R134, R130 ;  /* 0x00000082866a723e */ /* 0x000fe200000010ff */
[----:B------:R-:W-:Y:S01]  /*c5e0*/  IMAD R134, R0, 0x2, R132 ;  /* 0x0000000200867824 */ /* 0x000fe200078e0284 */
[----:B------:R-:W-:Y:S02]  /*c5f0*/  F2FP.BF16.F32.PACK_AB R107, R135, R131 ;  /* 0x00000083876b723e */ /* 0x000fe400000010ff */
[----:B------:R-:W-:Y:S01]  /*c600*/  IADD3.X R133, R126, UR9, R111, P2, P3 ;  /* 0x000000097e857c10 */ /* 0x000fe200097e646f */
[----:B------:R-:W-:Y:S01]  /*c610*/  IMAD R135, R0, 0x2, R134 ;  /* 0x0000000200877824 */ /* 0x000fe200078e0286 */
[----:B------:R-:W-:Y:S01]  /*c620*/  F2FP.BF16.F32.PACK_AB R111, R151, R147 ;  /* 0x00000093976f723e */ /* 0x000fe200000010ff */
[----:B------:R-:W-:Y:S01]  /*c630*/  UIMAD.WIDE UR8, UR8, 0x4, URZ ;  /* 0x00000004080878a5 */ /* 0x000fe2000f8e023f */
[----:B------:R-:W1:Y:S01]  /*c640*/  LDS.128 R72, [R242] ;  /* 0x00000000f2487984 */ /* 0x000e620000000c00 */
[----:B------:R-:W-:Y:S01]  /*c650*/  BAR.SYNC.DEFER_BLOCKING 0x0 ;  /* 0x0000000000007b1d */ /* 0x000fe20000010000 */
[----:B------:R-:W-:-:S02]  /*c660*/  LEA R126, P2, R2, R123, 0x1 ;  /* 0x0000007b027e7211 */ /* 0x000fc400078408ff */
[C---:B------:R-:W-:Y:S02]  /*c670*/  LEA R128, P3, R3.reuse, R123, 0x1 ;  /* 0x0000007b03807211 */ /* 0x040fe400078608ff */
[-C--:B------:R-:W-:Y:S01]  /*c680*/  LEA.HI.X.SX32 R127, R2, R133.reuse, 0x1, P2 ;  /* 0x00000085027f7211 */ /* 0x080fe200010f0eff */
[----:B------:R-:W-:Y:S01]  /*c690*/  IMAD R2, R0, 0x2, R135 ;  /* 0x0000000200027824 */ /* 0x000fe200078e0287 */
[----:B------:R-:W-:Y:S02]  /*c6a0*/  LEA.HI.X.SX32 R129, R3, R133, 0x1, P3 ;  /* 0x0000008503817211 */ /* 0x000fe400018f0eff */
[----:B------:R-:W-:Y:S01]  /*c6b0*/  LEA R130, P4, R4, R123, 0x1 ;  /* 0x0000007b04827211 */ /* 0x000fe200078808ff */
[----:B------:R-:W-:-:S03]  /*c6c0*/  IMAD R3, R0, 0x2, R2 ;  /* 0x0000000200037824 */ /* 0x000fc600078e0202 */
[----:B------:R-:W-:Y:S01]  /*c6d0*/  LEA.HI.X.SX32 R131, R4, R133, 0x1, P4 ;  /* 0x0000008504837211 */ /* 0x000fe200020f0eff */
[C---:B------:R-:W-:Y:S01]  /*c6e0*/  IMAD R4, R0.reuse, 0x2, R3 ;  /* 0x0000000200047824 */ /* 0x040fe200078e0203 */
[----:B------:R-:W-:Y:S01]  /*c6f0*/  STSM.16.M88.4 [R25], R64 ;  /* 0x0000004019007844 */ /* 0x000fe20000000200 */
[----:B------:R-:W-:Y:S06]  /*c700*/  BAR.SYNC.DEFER_BLOCKING 0x0 ;  /* 0x0000000000007b1d */ /* 0x000fec0000010000 */
[----:B------:R-:W1:Y:S02]  /*c710*/  LDS.128 R64, [R242] ;  /* 0x00000000f2407984 */ /* 0x000e640000000c00 */
[----:B------:R-:W-:Y:S06]  /*c720*/  BAR.SYNC.DEFER_BLOCKING 0x0 ;  /* 0x0000000000007b1d */ /* 0x000fec0000010000 */
[----:B------:R-:W-:Y:S02]  /*c730*/  STSM.16.M88.4 [R25], R104 ;  /* 0x0000006819007844 */ /* 0x000fe40000000200 */
[----:B------:R-:W-:Y:S06]  /*c740*/  BAR.SYNC.DEFER_BLOCKING 0x0 ;  /* 0x0000000000007b1d */ /* 0x000fec0000010000 */
[----:B------:R-:W-:Y:S02]  /*c750*/  LDS.128 R104, [R242] ;  /* 0x00000000f2687984 */ /* 0x000fe40000000c00 */
[----:B------:R-:W-:Y:S06]  /*c760*/  BAR.SYNC.DEFER_BLOCKING 0x0 ;  /* 0x0000000000007b1d */ /* 0x000fec0000010000 */
[----:B------:R-:W-:Y:S02]  /*c770*/  STSM.16.M88.4 [R25], R112 ;  /* 0x0000007019007844 */ /* 0x000fe40000000200 */
[----:B------:R-:W-:Y:S06]  /*c780*/  BAR.SYNC.DEFER_BLOCKING 0x0 ;  /* 0x0000000000007b1d */ /* 0x000fec0000010000 */
[----:B------:R-:W1:Y:S02]  /*c790*/  LDS.128 R112, [R242] ;  /* 0x00000000f2707984 */ /* 0x000e640000000c00 */
[----:B------:R-:W-:Y:S06]  /*c7a0*/  BAR.SYNC.DEFER_BLOCKING 0x0 ;  /* 0x0000000000007b1d */ /* 0x000fec0000010000 */
[----:B------:R4:W-:Y:S02]  /*c7b0*/  STSM.16.M88.4 [R25], R108 ;  /* 0x0000006c19007844 */ /* 0x0009e40000000200 */
[----:B------:R-:W-:Y:S01]  /*c7c0*/  BAR.SYNC.DEFER_BLOCKING 0x0 ;  /* 0x0000000000007b1d */ /* 0x000fe20000010000 */
[----:B----4-:R-:W-:Y:S01]  /*c7d0*/  PRMT R111, R69, 0x7632, R111 ;  /* 0x00007632456f7816 */ /* 0x010fe2000000006f */
[----:B------:R-:W-:Y:S01]  /*c7e0*/  IMAD R25, R0, 0x2, R4 ;  /* 0x0000000200197824 */ /* 0x000fe200078e0204 */
[----:B------:R-:W-:-:S04]  /*c7f0*/  LEA R108, P3, R199, R123, 0x1 ;  /* 0x0000007bc76c7211 */ /* 0x000fc800078608ff */
[----:B------:R-:W-:Y:S01]  /*c800*/  LEA.HI.X.SX32 R109, R199, R133, 0x1, P3 ;  /* 0x00000085c76d7211 */ /* 0x000fe200018f0eff */
[----:B------:R4:W-:Y:S04]  /*c810*/  STG.E.U16 desc[UR6][R126.64], R68 ;  /* 0x000000447e007986 */ /* 0x0009e8000c101506 */
[----:B------:R5:W-:Y:S04]  /*c820*/  STG.E.U16 desc[UR6][R128.64], R69 ;  /* 0x0000004580007986 */ /* 0x000be8000c101506 */
[----:B------:R0:W-:Y:S01]  /*c830*/  STG.E.U16 desc[UR6][R130.64], R70 ;  /* 0x0000004682007986 */ /* 0x0001e2000c101506 */
[----:B----4-:R-:W-:-:S02]  /*c840*/  PRMT R127, R68, 0x7632, R127 ;  /* 0x00007632447f7816 */ /* 0x010fc4000000007f */
[C---:B------:R-:W-:Y:S02]  /*c850*/  LEA R68, P2, R5.reuse, R123, 0x1 ;  /* 0x0000007b05447211 */ /* 0x040fe400078408ff */
[----:B-----5:R-:W-:Y:S02]  /*c860*/  PRMT R129, R70, 0x7632, R129 ;  /* 0x0000763246817816 */ /* 0x020fe40000000081 */
[----:B------:R-:W-:Y:S01]  /*c870*/  LEA.HI.X.SX32 R69, R5, R133, 0x1, P2 ;  /* 0x0000008505457211 */ /* 0x000fe200010f0eff */
[----:B------:R-:W-:Y:S01]  /*c880*/  IMAD R5, R0, 0x2, R25 ;  /* 0x0000000200057824 */ /* 0x000fe200078e0219 */
[-C--:B0-----:R-:W-:Y:S02]  /*c890*/  LEA R70, P2, R6, R123.reuse, 0x1 ;  /* 0x0000007b06467211 */ /* 0x081fe400078408ff */
[----:B------:R-:W-:Y:S01]  /*c8a0*/  PRMT R128, R71, 0x7632, R128 ;  /* 0x0000763247807816 */ /* 0x000fe20000000080 */
[----:B------:R0:W-:Y:S01]  /*c8b0*/  STG.E.U16 desc[UR6][R68.64], R71 ;  /* 0x0000004744007986 */ /* 0x0001e2000c101506 */
[----:B------:R-:W-:Y:S01]  /*c8c0*/  LEA R126, P4, R14, R123, 0x1 ;  /* 0x0000007b0e7e7211 */ /* 0x000fe200078808ff */
[----:B------:R-:W-:-:S02]  /*c8d0*/  IMAD R110, R0, 0x2, R5 ;  /* 0x00000002006e7824 */ /* 0x000fc400078e0205 */
[----:B------:R4:W-:Y:S01]  /*c8e0*/  STG.E.U16 desc[UR6][R108.64], R127 ;  /* 0x0000007f6c007986 */ /* 0x0009e2000c101506 */
[C---:B0-----:R-:W-:Y:S02]  /*c8f0*/  LEA R68, P3, R7.reuse, R123, 0x1 ;  /* 0x0000007b07447211 */ /* 0x041fe400078608ff */
[-C--:B------:R-:W-:Y:S01]  /*c900*/  LEA.HI.X.SX32 R71, R6, R133.reuse, 0x1, P2 ;  /* 0x0000008506477211 */ /* 0x080fe200010f0eff */
[----:B------:R-:W-:Y:S01]  /*c910*/  IMAD R6, R0, 0x2, R110 ;  /* 0x0000000200067824 */ /* 0x000fe200078e026e */
[-C--:B------:R-:W-:Y:S02]  /*c920*/  LEA.HI.X.SX32 R69, R7, R133.reuse, 0x1, P3 ;  /* 0x0000008507457211 */ /* 0x080fe400018f0eff */
[----:B----4-:R-:W-:Y:S01]  /*c930*/  LEA.HI.X.SX32 R127, R14, R133, 0x1, P4 ;  /* 0x000000850e7f7211 */ /* 0x010fe200020f0eff */
[----:B------:R0:W-:Y:S01]  /*c940*/  STG.E.U16 desc[UR6][R70.64], R111 ;  /* 0x0000006f46007986 */ /* 0x0001e2000c101506 */
[----:B------:R-:W-:-:S03]  /*c950*/  IMAD R7, R0, 0x2, R6 ;  /* 0x0000000200077824 */ /* 0x000fc600078e0206 */
[----:B------:R4:W-:Y:S01]  /*c960*/  STG.E.U16 desc[UR6][R68.64], R129 ;  /* 0x0000008144007986 */ /* 0x0009e2000c101506 */
[-C--:B0-----:R-:W-:Y:S02]  /*c970*/  LEA R70, P2, R11, R123.reuse, 0x1 ;  /* 0x0000007b0b467211 */ /* 0x081fe400078408ff */
[----:B------:R-:W-:Y:S02]  /*c980*/  PRMT R111, R61, 0x7632, R111 ;  /* 0x000076323d6f7816 */ /* 0x000fe4000000006f */
[----:B----4-:R-:W-:Y:S02]  /*c990*/  LEA R68, P3, R12, R123, 0x1 ;  /* 0x0000007b0c447211 */ /* 0x010fe400078608ff */
[----:B------:R-:W-:Y:S01]  /*c9a0*/  LEA.HI.X.SX32 R71, R11, R133, 0x1, P2 ;  /* 0x000000850b477211 */ /* 0x000fe200010f0eff */
[----:B------:R-:W-:Y:S01]  /*c9b0*/  IMAD R11, R0, 0x2, R7 ;  /* 0x00000002000b7824 */ /* 0x000fe200078e0207 */
[C---:B------:R-:W-:Y:S02]  /*c9c0*/  LEA R108, P2, R13.reuse, R123, 0x1 ;  /* 0x0000007b0d6c7211 */ /* 0x040fe400078408ff */
[-C--:B------:R-:W-:Y:S01]  /*c9d0*/  LEA.HI.X.SX32 R69, R12, R133.reuse, 0x1, P3 ;  /* 0x000000850c457211 */ /* 0x080fe200018f0eff */
[----:B------:R0:W-:Y:S01]  /*c9e0*/  STG.E.U16 desc[UR6][R70.64], R128 ;  /* 0x0000008046007986 */ /* 0x0001e2000c101506 */
[----:B------:R-:W-:Y:S01]  /*c9f0*/  LEA.HI.X.SX32 R109, R13, R133, 0x1, P2 ;  /* 0x000000850d6d7211 */ /* 0x000fe200010f0eff */
[----:B------:R-:W-:-:S02]  /*ca00*/  IMAD R12, R0, 0x2, R11 ;  /* 0x00000002000c7824 */ /* 0x000fc400078e020b */
[----:B------:R4:W-:Y:S02]  /*ca10*/  STG.E.U16 desc[UR6][R68.64], R60 ;  /* 0x0000003c44007986 */ /* 0x0009e4000c101506 */
[C---:B------:R-:W-:Y:S02]  /*ca20*/  IMAD R13, R0.reuse, 0x2, R12 ;  /* 0x00000002000d7824 */ /* 0x040fe400078e020c */
[----:B------:R5:W-:Y:S02]  /*ca30*/  STG.E.U16 desc[UR6][R108.64], R61 ;  /* 0x0000003d6c007986 */ /* 0x000be4000c101506 */
[----:B------:R-:W-:Y:S02]  /*ca40*/  IMAD R14, R0, 0x2, R13 ;  /* 0x00000002000e7824 */ /* 0x000fe400078e020d */
[----:B------:R3:W-:Y:S01]  /*ca50*/  STG.E.U16 desc[UR6][R126.64], R62 ;  /* 0x0000003e7e007986 */ /* 0x0007e2000c101506 */
[-C--:B0-----:R-:W-:Y:S02]  /*ca60*/  LEA R70, P3, R16, R123.reuse, 0x1 ;  /* 0x0000007b10467211 */ /* 0x081fe400078608ff */
[----:B----4-:R-:W-:-:S02]  /*ca70*/  LEA R68, P2, R15, R123, 0x1 ;  /* 0x0000007b0f447211 */ /* 0x010fc400078408ff */
[-C--:B------:R-:W-:Y:S02]  /*ca80*/  LEA.HI.X.SX32 R71, R16, R133.reuse, 0x1, P3 ;  /* 0x0000008510477211 */ /* 0x080fe400018f0eff */
[----:B------:R-:W-:Y:S02]  /*ca90*/  LEA.HI.X.SX32 R69, R15, R133, 0x1, P2 ;  /* 0x000000850f457211 */ /* 0x000fe400010f0eff */
[----:B-----5:R-:W-:Y:S01]  /*caa0*/  PRMT R109, R60, 0x7632, R109 ;  /* 0x000076323c6d7816 */ /* 0x020fe2000000006d */
[----:B------:R-:W-:Y:S01]  /*cab0*/  IMAD R60, R0, 0x2, R14 ;  /* 0x00000002003c7824 */ /* 0x000fe200078e020e */
[----:B---3--:R-:W-:Y:S01]  /*cac0*/  PRMT R127, R62, 0x7632, R127 ;  /* 0x000076323e7f7816 */ /* 0x008fe2000000007f */
[----:B------:R0:W-:Y:S01]  /*cad0*/  STG.E.U16 desc[UR6][R68.64], R63 ;  /* 0x0000003f44007986 */ /* 0x0001e2000c101506 */
[-C--:B------:R-:W-:Y:S01]  /*cae0*/  LEA R62, P2, R17, R123.reuse, 0x1 ;  /* 0x0000007b113e7211 */ /* 0x080fe200078408ff */
[----:B------:R-:W-:Y:S01]  /*caf0*/  IMAD R15, R0, 0x2, R60 ;  /* 0x00000002000f7824 */ /* 0x000fe200078e023c */
[----:B------:R-:W-:Y:S01]  /*cb00*/  PRMT R61, R63, 0x7632, R61 ;  /* 0x000076323f3d7816 */ /* 0x000fe2000000003d */
[----:B------:R3:W-:Y:S01]  /*cb10*/  STG.E.U16 desc[UR6][R70.64], R109 ;  /* 0x0000006d46007986 */ /* 0x0007e2000c101506 */
[----:B------:R-:W-:Y:S01]  /*cb20*/  LEA R108, P4, R22, R123, 0x1 ;  /* 0x0000007b166c7211 */ /* 0x000fe200078808ff */
[----:B------:R-:W-:Y:S01]  /*cb30*/  IMAD R16, R0, 0x2, R15 ;  /* 0x0000000200107824 */ /* 0x000fe200078e020f */
[----:B0-----:R-:W-:-:S03]  /*cb40*/  LEA.HI.X.SX32 R63, R17, R133, 0x1, P2 ;  /* 0x00000085113f7211 */ /* 0x001fc600010f0eff */
[----:B------:R-:W-:Y:S01]  /*cb50*/  IMAD R17, R0, 0x2, R16 ;  /* 0x0000000200117824 */ /* 0x000fe200078e0210 */
[----:B------:R-:W-:Y:S02]  /*cb60*/  LEA R68, P3, R18, R123, 0x1 ;  /* 0x0000007b12447211 */ /* 0x000fe400078608ff */
[-C--:B---3--:R-:W-:Y:S01]  /*cb70*/  LEA.HI.X.SX32 R109, R22, R133.reuse, 0x1, P4 ;  /* 0x00000085166d7211 */ /* 0x088fe200020f0eff */
[----:B------:R0:W-:Y:S01]  /*cb80*/  STG.E.U16 desc[UR6][R62.64], R111 ;  /* 0x0000006f3e007986 */ /* 0x0001e2000c101506 */
[----:B------:R-:W-:Y:S01]  /*cb90*/  LEA.HI.X.SX32 R69, R18, R133, 0x1, P3 ;  /* 0x0000008512457211 */ /* 0x000fe200018f0eff */
[----:B------:R-:W-:-:S04]  /*cba0*/  IMAD R18, R0, 0x2, R17 ;  /* 0x0000000200127824 */ /* 0x000fc800078e0211 */
[----:B------:R3:W-:Y:S01]  /*cbb0*/  STG.E.U16 desc[UR6][R68.64], R127 ;  /* 0x0000007f44007986 */ /* 0x0007e2000c101506 */
[----:B0-----:R-:W-:-:S04]  /*cbc0*/  LEA R62, P2, R19, R123, 0x1 ;  /* 0x0000007b133e7211 */ /* 0x001fc800078408ff */
[----:B------:R-:W-:Y:S01]  /*cbd0*/  LEA.HI.X.SX32 R63, R19, R133, 0x1, P2 ;  /* 0x00000085133f7211 */ /* 0x000fe200010f0eff */
[----:B------:R-:W-:Y:S01]  /*cbe0*/  IMAD R19, R0, 0x2, R18 ;  /* 0x0000000200137824 */ /* 0x000fe200078e0212 */
[CC--:B---3--:R-:W-:Y:S02]  /*cbf0*/  LEA R68, P3, R20.reuse, R123.reuse, 0x1 ;  /* 0x0000007b14447211 */ /* 0x0c8fe400078608ff */
[C---:B------:R-:W-:Y:S01]  /*cc00*/  LEA R70, P2, R21.reuse, R123, 0x1 ;  /* 0x0000007b15467211 */ /* 0x040fe200078408ff */
[----:B------:R0:W-:Y:S01]  /*cc10*/  STG.E.U16 desc[UR6][R62.64], R61 ;  /* 0x0000003d3e007986 */ /* 0x0001e2000c101506 */
[-C--:B------:R-:W-:Y:S01]  /*cc20*/  LEA.HI.X.SX32 R69, R20, R133.reuse, 0x1, P3 ;  /* 0x0000008514457211 */ /* 0x080fe200018f0eff */
[----:B------:R-:W-:Y:S01]  /*cc30*/  IMAD R20, R0, 0x2, R19 ;  /* 0x0000000200147824 */ /* 0x000fe200078e0213 */
[----:B------:R-:W-:-:S03]  /*cc40*/  LEA.HI.X.SX32 R71, R21, R133, 0x1, P2 ;  /* 0x0000008515477211 */ /* 0x000fc600010f0eff */
[----:B------:R3:W-:Y:S01]  /*cc50*/  STG.E.U16 desc[UR6][R68.64], R56 ;  /* 0x0000003844007986 */ /* 0x0007e2000c101506 */
[----:B------:R-:W-:-:S03]  /*cc60*/  IMAD R21, R0, 0x2, R20 ;  /* 0x0000000200157824 */ /* 0x000fc600078e0214 */
[----:B------:R4:W-:Y:S01]  /*cc70*/  STG.E.U16 desc[UR6][R70.64], R57 ;  /* 0x0000003946007986 */ /* 0x0009e2000c101506 */
[----:B------:R-:W-:Y:S01]  /*cc80*/  IMAD R22, R0, 0x2, R21 ;  /* 0x0000000200167824 */ /* 0x000fe200078e0215 */
[----:B0-----:R-:W-:Y:S02]  /*cc90*/  LEA R62, P2, R23, R123, 0x1 ;  /* 0x0000007b173e7211 */ /* 0x001fe400078408ff */
[----:B------:R0:W-:Y:S01]  /*cca0*/  STG.E.U16 desc[UR6][R108.64], R58 ;  /* 0x0000003a6c007986 */ /* 0x0001e2000c101506 */
[----:B------:R-:W-:Y:S02]  /*ccb0*/  PRMT R61, R57, 0x7632, R61 ;  /* 0x00007632393d7816 */ /* 0x000fe4000000003d */
[----:B------:R-:W-:Y:S02]  /*ccc0*/  LEA.HI.X.SX32 R63, R23, R133, 0x1, P2 ;  /* 0x00000085173f7211 */ /* 0x000fe400010f0eff */
[----:B---3--:R-:W-:-:S03]  /*ccd0*/  LEA R68, P3, R24, R123, 0x1 ;  /* 0x0000007b18447211 */ /* 0x008fc600078608ff */
[----:B------:R3:W-:Y:S01]  /*cce0*/  STG.E.U16 desc[UR6][R62.64], R59 ;  /* 0x0000003b3e007986 */ /* 0x0007e2000c101506 */
[----:B------:R-:W-:Y:S02]  /*ccf0*/  LEA.HI.X.SX32 R69, R24, R133, 0x1, P3 ;  /* 0x0000008518457211 */ /* 0x000fe400018f0eff */
[----:B----4-:R-:W-:Y:S01]  /*cd00*/  PRMT R71, R56, 0x7632, R71 ;  /* 0x0000763238477816 */ /* 0x010fe20000000047 */
[----:B------:R-:W-:Y:S01]  /*cd10*/  IMAD R56, R0, 0x2, R22 ;  /* 0x0000000200387824 */ /* 0x000fe200078e0216 */
[----:B0-----:R-:W-:Y:S02]  /*cd20*/  PRMT R109, R58, 0x7632, R109 ;  /* 0x000076323a6d7816 */ /* 0x001fe4000000006d */
[-C--:B------:R-:W-:Y:S01]  /*cd30*/  LEA R58, P2, R27, R123.reuse, 0x1 ;  /* 0x0000007b1b3a7211 */ /* 0x080fe200078408ff */
[----:B------:R0:W-:Y:S01]  /*cd40*/  STG.E.U16 desc[UR6][R68.64], R71 ;  /* 0x0000004744007986 */ /* 0x0001e2000c101506 */
[----:B------:R-:W-:Y:S01]  /*cd50*/  PRMT R57, R59, 0x7632, R57 ;  /* 0x000076323b397816 */ /* 0x000fe20000000039 */
[----:B------:R-:W-:Y:S01]  /*cd60*/  IMAD R23, R0, 0x2, R56 ;  /* 0x0000000200177824 */ /* 0x000fe200078e0238 */
[----:B---3--:R-:W-:-:S02]  /*cd70*/  LEA R62, P3, R30, R123, 0x1 ;  /* 0x0000007b1e3e7211 */ /* 0x008fc400078608ff */
[-C--:B------:R-:W-:Y:S01]  /*cd80*/  LEA.HI.X.SX32 R59, R27, R133.reuse, 0x1, P2 ;  /* 0x000000851b3b7211 */ /* 0x080fe200010f0eff */
[----:B------:R-:W-:Y:S01]  /*cd90*/  IMAD R24, R0, 0x2, R23 ;  /* 0x0000000200187824 */ /* 0x000fe200078e0217 */
[----:B------:R-:W-:-:S03]  /*cda0*/  LEA.HI.X.SX32 R63, R30, R133, 0x1, P3 ;  /* 0x000000851e3f7211 */ /* 0x000fc600018f0eff */
[----:B------:R3:W-:Y:S01]  /*cdb0*/  STG.E.U16 desc[UR6][R58.64], R61 ;  /* 0x0000003d3a007986 */ /* 0x0007e2000c101506 */
[----:B0-----:R-:W-:Y:S01]  /*cdc0*/  LEA R68, P4, R38, R123, 0x1 ;  /* 0x0000007b26447211 */ /* 0x001fe200078808ff */
[----:B------:R-:W-:Y:S02]  /*cdd0*/  IMAD R27, R0, 0x2, R24 ;  /* 0x00000002001b7824 */ /* 0x000fe400078e0218 */
[----:B------:R0:W-:Y:S01]  /*cde0*/  STG.E.U16 desc[UR6][R62.64], R109 ;  /* 0x0000006d3e007986 */ /* 0x0001e2000c101506 */
[----:B------:R-:W-:Y:S01]  /*cdf0*/  LEA.HI.X.SX32 R69, R38, R133, 0x1, P4 ;  /* 0x0000008526457211 */ /* 0x000fe200020f0eff */
[----:B------:R-:W-:Y:S01]  /*ce00*/  IMAD R30, R0, 0x2, R27 ;  /* 0x00000002001e7824 */ /* 0x000fe200078e021b */
[-C--:B---3--:R-:W-:Y:S02]  /*ce10*/  LEA R58, P2, R31, R123.reuse, 0x1 ;  /* 0x0000007b1f3a7211 */ /* 0x088fe400078408ff */
[----:B------:R-:W-:Y:S02]  /*ce20*/  PRMT R61, R52, 0x7632, R61 ;  /* 0x00007632343d7816 */ /* 0x000fe4000000003d */
[----:B0-----:R-:W-:-:S02]  /*ce30*/  LEA R62, P3, R34, R123, 0x1 ;  /* 0x0000007b223e7211 */ /* 0x001fc400078608ff */
[----:B------:R-:W-:Y:S01]  /*ce40*/  LEA.HI.X.SX32 R59, R31, R133, 0x1, P2 ;  /* 0x000000851f3b7211 */ /* 0x000fe200010f0eff */
[----:B------:R-:W-:Y:S01]  /*ce50*/  IMAD R31, R0, 0x2, R30 ;  /* 0x00000002001f7824 */ /* 0x000fe200078e021e */
[C---:B------:R-:W-:Y:S02]  /*ce60*/  LEA R70, P2, R35.reuse, R123, 0x1 ;  /* 0x0000007b23467211 */ /* 0x040fe400078408ff */
[-C--:B------:R-:W-:Y:S01]  /*ce70*/  LEA.HI.X.SX32 R63, R34, R133.reuse, 0x1, P3 ;  /* 0x00000085223f7211 */ /* 0x080fe200018f0eff */
[----:B------:R0:W-:Y:S01]  /*ce80*/  STG.E.U16 desc[UR6][R58.64], R57 ;  /* 0x000000393a007986 */ /* 0x0001e2000c101506 */
[----:B------:R-:W-:Y:S01]  /*ce90*/  LEA.HI.X.SX32 R71, R35, R133, 0x1, P2 ;  /* 0x0000008523477211 */ /* 0x000fe200010f0eff */
[C---:B------:R-:W-:Y:S02]  /*cea0*/  IMAD R34, R0.reuse, 0x2, R31 ;  /* 0x0000000200227824 */ /* 0x040fe400078e021f */
[----:B------:R3:W-:Y:S02]  /*ceb0*/  STG.E.U16 desc[UR6][R62.64], R52 ;  /* 0x000000343e007986 */ /* 0x0007e4000c101506 */
[----:B------:R-:W-:-:S02]  /*cec0*/  IMAD R35, R0, 0x2, R34 ;  /* 0x0000000200237824 */ /* 0x000fc400078e0222 */
[----:B------:R4:W-:Y:S02]  /*ced0*/  STG.E.U16 desc[UR6][R70.64], R53 ;  /* 0x0000003546007986 */ /* 0x0009e4000c101506 */
[----:B------:R-:W-:Y:S02]  /*cee0*/  IMAD R38, R0, 0x2, R35 ;  /* 0x0000000200267824 */ /* 0x000fe400078e0223 */
[----:B------:R5:W-:Y:S01]  /*cef0*/  STG.E.U16 desc[UR6][R68.64], R54 ;  /* 0x0000003644007986 */ /* 0x000be2000c101506 */
[-C--:B0-----:R-:W-:Y:S02]  /*cf00*/  LEA R58, P3, R42, R123.reuse, 0x1 ;  /* 0x0000007b2a3a7211 */ /* 0x081fe400078608ff */
[----:B------:R-:W-:Y:S01]  /*cf10*/  PRMT R57, R53, 0x7632, R57 ;  /* 0x0000763235397816 */ /* 0x000fe20000000039 */
[----:B---3--:R-:W-:Y:S01]  /*cf20*/  IMAD R52, R0, 0x2, R38 ;  /* 0x0000000200347824 */ /* 0x008fe200078e0226 */
[----:B------:R-:W-:Y:S02]  /*cf30*/  LEA R62, P2, R39, R123, 0x1 ;  /* 0x0000007b273e7211 */ /* 0x000fe400078408ff */
[----:B------:R-:W-:-:S02]  /*cf40*/  LEA.HI.X.SX32 R59, R42, R133, 0x1, P3 ;  /* 0x000000852a3b7211 */ /* 0x000fc400018f0eff */
[----:B------:R-:W-:Y:S01]  /*cf50*/  LEA.HI.X.SX32 R63, R39, R133, 0x1, P2 ;  /* 0x00000085273f7211 */ /* 0x000fe200010f0eff */
[----:B------:R-:W-:Y:S01]  /*cf60*/  IMAD R39, R0, 0x2, R52 ;  /* 0x0000000200277824 */ /* 0x000fe200078e0234 */
[----:B----4-:R-:W-:Y:S02]  /*cf70*/  PRMT R53, R55, 0x7632, R53 ;  /* 0x0000763237357816 */ /* 0x010fe40000000035 */
[----:B-----5:R-:W-:Y:S01]  /*cf80*/  PRMT R69, R54, 0x7632, R69 ;  /* 0x0000763236457816 */ /* 0x020fe20000000045 */
[----:B------:R0:W-:Y:S01]  /*cf90*/  STG.E.U16 desc[UR6][R62.64], R55 ;  /* 0x000000373e007986 */ /* 0x0001e2000c101506 */
[C---:B------:R-:W-:Y:S01]  /*cfa0*/  LEA R54, P2, R43.reuse, R123, 0x1 ;  /* 0x0000007b2b367211 */ /* 0x040fe200078408ff */
[C---:B------:R-:W-:Y:S02]  /*cfb0*/  IMAD R42, R0.reuse, 0x2, R39 ;  /* 0x00000002002a7824 */ /* 0x040fe400078e0227 */
[----:B------:R3:W-:Y:S01]  /*cfc0*/  STG.E.U16 desc[UR6][R58.64], R61 ;  /* 0x0000003d3a007986 */ /* 0x0007e2000c101506 */
[----:B0-----:R-:W-:Y:S01]  /*cfd0*/  LEA.HI.X.SX32 R55, R43, R133, 0x1, P2 ;  /* 0x000000852b377211 */ /* 0x001fe200010f0eff */
[----:B------:R-:W-:Y:S01]  /*cfe0*/  IMAD R43, R0, 0x2, R42 ;  /* 0x00000002002b7824 */ /* 0x000fe200078e022a */
[----:B------:R-:W-:-:S02]  /*cff0*/  LEA R62, P3, R46, R123, 0x1 ;  /* 0x0000007b2e3e7211 */ /* 0x000fc400078608ff */
[C---:B---3--:R-:W-:Y:S01]  /*d000*/  LEA R58, P2, R47.reuse, R123, 0x1 ;  /* 0x0000007b2f3a7211 */ /* 0x048fe200078408ff */
[----:B------:R0:W-:Y:S01]  /*d010*/  STG.E.U16 desc[UR6][R54.64], R57 ;  /* 0x0000003936007986 */ /* 0x0001e2000c101506 */
[-C--:B------:R-:W-:Y:S01]  /*d020*/  LEA.HI.X.SX32 R63, R46, R133.reuse, 0x1, P3 ;  /* 0x000000852e3f7211 */ /* 0x080fe200018f0eff */
[----:B------:R-:W-:Y:S01]  /*d030*/  IMAD R46, R0, 0x2, R43 ;  /* 0x00000002002e7824 */ /* 0x000fe200078e022b */
[----:B------:R-:W-:Y:S02]  /*d040*/  LEA.HI.X.SX32 R59, R47, R133, 0x1, P2 ;  /* 0x000000852f3b7211 */ /* 0x000fe400010f0eff */
[----:B------:R-:W-:Y:S01]  /*d050*/  LEA R68, P2, R44, R123, 0x1 ;  /* 0x0000007b2c447211 */ /* 0x000fe200078408ff */
[----:B------:R3:W-:Y:S01]  /*d060*/  STG.E.U16 desc[UR6][R62.64], R69 ;  /* 0x000000453e007986 */ /* 0x0007e2000c101506 */
[----:B------:R-:W-:-:S03]  /*d070*/  IMAD R47, R0, 0x2, R46 ;  /* 0x00000002002f7824 */ /* 0x000fc600078e022e */
[----:B------:R4:W-:Y:S01]  /*d080*/  STG.E.U16 desc[UR6][R58.64], R53 ;  /* 0x000000353a007986 */ /* 0x0009e2000c101506 */
[C---:B0-----:R-:W-:Y:S02]  /*d090*/  LEA R54, P3, R45.reuse, R123, 0x1 ;  /* 0x0000007b2d367211 */ /* 0x041fe400078608ff */
[----:B------:R-:W-:Y:S02]  /*d0a0*/  PRMT R57, R100, 0x7632, R57 ;  /* 0x0000763264397816 */ /* 0x000fe40000000039 */
[----:B------:R-:W-:Y:S02]  /*d0b0*/  LEA.HI.X.SX32 R55, R45, R133, 0x1, P3 ;  /* 0x000000852d377211 */ /* 0x000fe400018f0eff */
[----:B---3--:R-:W-:Y:S02]  /*d0c0*/  LEA R62, P4, R40, R123, 0x1 ;  /* 0x0000007b283e7211 */ /* 0x008fe400078808ff */
[-C--:B------:R-:W-:Y:S01]  /*d0d0*/  LEA.HI.X.SX32 R69, R44, R133.reuse, 0x1, P2 ;  /* 0x000000852c457211 */ /* 0x080fe200010f0eff */
[----:B------:R0:W-:Y:S01]  /*d0e0*/  STG.E.U16 desc[UR6][R54.64], R100 ;  /* 0x0000006436007986 */ /* 0x0001e2000c101506 */
[----:B------:R-:W-:Y:S01]  /*d0f0*/  LEA.HI.X.SX32 R63, R40, R133, 0x1, P4 ;  /* 0x00000085283f7211 */ /* 0x000fe200020f0eff */
[C---:B------:R-:W-:Y:S01]  /*d100*/  IMAD R44, R0.reuse, 0x2, R47 ;  /* 0x00000002002c7824 */ /* 0x040fe200078e022f */
[-C--:B----4-:R-:W-:Y:S01]  /*d110*/  LEA R58, P3, R33, R123.reuse, 0x1 ;  /* 0x0000007b213a7211 */ /* 0x090fe200078608ff */
[----:B------:R3:W-:Y:S01]  /*d120*/  STG.E.U16 desc[UR6][R68.64], R101 ;  /* 0x0000006544007986 */ /* 0x0007e2000c101506 */
[----:B------:R-:W-:Y:S01]  /*d130*/  LEA R70, P4, R29, R123, 0x1 ;  /* 0x0000007b1d467211 */ /* 0x000fe200078808ff */
[C---:B------:R-:W-:Y:S01]  /*d140*/  IMAD R40, R0.reuse, 0x2, R44 ;  /* 0x0000000200287824 */ /* 0x040fe200078e022c */
[-C--:B------:R-:W-:Y:S01]  /*d150*/  LEA.HI.X.SX32 R59, R33, R133.reuse, 0x1, P3 ;  /* 0x00000085213b7211 */ /* 0x080fe200018f0eff */
[----:B------:R4:W-:Y:S01]  /*d160*/  STG.E.U16 desc[UR6][R62.64], R102 ;  /* 0x000000663e007986 */ /* 0x0009e2000c101506 */
[----:B------:R-:W-:Y:S01]  /*d170*/  LEA.HI.X.SX32 R71, R29, R133, 0x1, P4 ;  /* 0x000000851d477211 */ /* 0x000fe200020f0eff */
[----:B------:R-:W-:Y:S01]  /*d180*/  IMAD R45, R0, 0x2, R40 ;  /* 0x00000002002d7824 */ /* 0x000fe200078e0228 */
[----:B------:R-:W-:-:S02]  /*d190*/  LEA R108, P4, R48, R123, 0x1 ;  /* 0x0000007b306c7211 */ /* 0x000fc400078808ff */
[----:B0-----:R-:W-:Y:S02]  /*d1a0*/  LEA R54, P2, R36, R123, 0x1 ;  /* 0x0000007b24367211 */ /* 0x001fe400078408ff */
[-C--:B------:R-:W-:Y:S02]  /*d1b0*/  LEA.HI.X.SX32 R109, R48, R133.reuse, 0x1, P4 ;  /* 0x00000085306d7211 */ /* 0x080fe400020f0eff */
[----:B------:R-:W-:Y:S01]  /*d1c0*/  LEA.HI.X.SX32 R55, R36, R133, 0x1, P2 ;  /* 0x0000008524377211 */ /* 0x000fe200010f0eff */
[----:B------:R-:W-:Y:S01]  /*d1d0*/  IMAD R36, R0, 0x2, R45 ;  /* 0x0000000200247824 */ /* 0x000fe200078e022d */
[-C--:B---3--:R-:W-:Y:S02]  /*d1e0*/  LEA R68, P5, R32, R123.reuse, 0x1 ;  /* 0x0000007b20447211 */ /* 0x088fe400078a08ff */
[----:B----4-:R-:W-:Y:S01]  /*d1f0*/  LEA R62, P6, R28, R123, 0x1 ;  /* 0x0000007b1c3e7211 */ /* 0x010fe200078c08ff */
[----:B------:R0:W-:Y:S01]  /*d200*/  STG.E.U16 desc[UR6][R54.64], R103 ;  /* 0x0000006736007986 */ /* 0x0001e2000c101506 */
[----:B------:R-:W-:Y:S01]  /*d210*/  LEA.HI.X.SX32 R69, R32, R133, 0x1, P5 ;  /* 0x0000008520457211 */ /* 0x000fe200028f0eff */
[----:B------:R-:W-:Y:S01]  /*d220*/  IMAD R0, R0, 0x2, R36 ;  /* 0x0000000200007824 */ /* 0x000fe200078e0224 */
[----:B------:R-:W-:Y:S01]  /*d230*/  LEA R126, P5, R41, R123, 0x1 ;  /* 0x0000007b297e7211 */ /* 0x000fe200078a08ff */
[----:B------:R3:W-:Y:S01]  /*d240*/  STG.E.U16 desc[UR6][R58.64], R57 ;  /* 0x000000393a007986 */ /* 0x0007e2000c101506 */
[----:B------:R-:W-:-:S02]  /*d250*/  LEA.HI.X.SX32 R63, R28, R133, 0x1, P6 ;  /* 0x000000851c3f7211 */ /* 0x000fc400030f0eff */
[----:B------:R-:W-:Y:S02]  /*d260*/  LEA R28, P6, R37, R123, 0x1 ;  /* 0x0000007b251c7211 */ /* 0x000fe400078c08ff */
[----:B------:R-:W-:Y:S02]  /*d270*/  LEA.HI.X.SX32 R127, R41, R133, 0x1, P5 ;  /* 0x00000085297f7211 */ /* 0x000fe400028f0eff */
[-C--:B------:R-:W-:Y:S02]  /*d280*/  LEA R48, P4, R26, R123.reuse, 0x1 ;  /* 0x0000007b1a307211 */ /* 0x080fe400078808ff */
[-C--:B0-----:R-:W-:Y:S02]  /*d290*/  LEA R54, P3, R49, R123.reuse, 0x1 ;  /* 0x0000007b31367211 */ /* 0x081fe400078608ff */
[-C--:B------:R-:W-:Y:S02]  /*d2a0*/  LEA R136, P5, R152, R123.reuse, 0x1 ;  /* 0x0000007b98887211 */ /* 0x080fe400078a08ff */
[----:B---3--:R-:W-:-:S02]  /*d2b0*/  LEA R58, P2, R50, R123, 0x1 ;  /* 0x0000007b323a7211 */ /* 0x008fc400078408ff */
[----:B------:R-:W-:Y:S02]  /*d2c0*/  LEA.HI.X.SX32 R55, R49, R133, 0x1, P3 ;  /* 0x0000008531377211 */ /* 0x000fe400018f0eff */
[C---:B------:R-:W-:Y:S02]  /*d2d0*/  LEA R130, P3, R153.reuse, R123, 0x1 ;  /* 0x0000007b99827211 */ /* 0x040fe400078608ff */
[----:B------:R-:W-:Y:S02]  /*d2e0*/  LEA.HI.X.SX32 R59, R50, R133, 0x1, P2 ;  /* 0x00000085323b7211 */ /* 0x000fe400010f0eff */
[----:B------:R-:W-:Y:S02]  /*d2f0*/  LEA R128, P2, R8, R123, 0x1 ;  /* 0x0000007b08807211 */ /* 0x000fe400078408ff */
[----:B------:R-:W-:Y:S02]  /*d300*/  LEA.HI.X.SX32 R131, R153, R133, 0x1, P3 ;  /* 0x0000008599837211 */ /* 0x000fe400018f0eff */
[----:B------:R-:W-:-:S02]  /*d310*/  LEA R50, P3, R51, R123, 0x1 ;  /* 0x0000007b33327211 */ /* 0x000fc400078608ff */
[-C--:B------:R-:W-:Y:S02]  /*d320*/  LEA.HI.X.SX32 R29, R37, R133.reuse, 0x1, P6 ;  /* 0x00000085251d7211 */ /* 0x080fe400030f0eff */
[----:B------:R-:W-:Y:S02]  /*d330*/  LEA.HI.X.SX32 R129, R8, R133, 0x1, P2 ;  /* 0x0000008508817211 */ /* 0x000fe400010f0eff */
[-C--:B------:R-:W-:Y:S02]  /*d340*/  LEA R138, P6, R149, R123.reuse, 0x1 ;  /* 0x0000007b958a7211 */ /* 0x080fe400078c08ff */
[----:B------:R-:W-:Y:S02]  /*d350*/  LEA R140, P2, R148, R123, 0x1 ;  /* 0x0000007b948c7211 */ /* 0x000fe400078408ff */
[-C--:B------:R-:W-:Y:S02]  /*d360*/  LEA.HI.X.SX32 R49, R26, R133.reuse, 0x1, P4 ;  /* 0x000000851a317211 */ /* 0x080fe400020f0eff */
[----:B------:R-:W-:-:S02]  /*d370*/  LEA.HI.X.SX32 R137, R152, R133, 0x1, P5 ;  /* 0x0000008598897211 */ /* 0x000fc400028f0eff */
[-C--:B------:R-:W-:Y:S02]  /*d380*/  LEA R142, P4, R154, R123.reuse, 0x1 ;  /* 0x0000007b9a8e7211 */ /* 0x080fe400078808ff */
[----:B------:R-:W-:Y:S02]  /*d390*/  LEA R144, P5, R155, R123, 0x1 ;  /* 0x0000007b9b907211 */ /* 0x000fe400078a08ff */
[----:B------:R-:W-:Y:S02]  /*d3a0*/  LEA.HI.X.SX32 R51, R51, R133, 0x1, P3 ;  /* 0x0000008533337211 */ /* 0x000fe400018f0eff */
[----:B------:R-:W-:Y:S02]  /*d3b0*/  LEA R150, P3, R157, R123, 0x1 ;  /* 0x0000007b9d967211 */ /* 0x000fe400078608ff */
[-C--:B------:R-:W-:Y:S02]  /*d3c0*/  LEA.HI.X.SX32 R139, R149, R133.reuse, 0x1, P6 ;  /* 0x00000085958b7211 */ /* 0x080fe400030f0eff */
[----:B------:R-:W-:-:S02]  /*d3d0*/  LEA.HI.X.SX32 R141, R148, R133, 0x1, P2 ;  /* 0x00000085948d7211 */ /* 0x000fc400010f0eff */
[-C--:B------:R-:W-:Y:S02]  /*d3e0*/  LEA R146, P6, R158, R123.reuse, 0x1 ;  /* 0x0000007b9e927211 */ /* 0x080fe400078c08ff */
[----:B------:R-:W-:Y:S02]  /*d3f0*/  LEA R148, P2, R156, R123, 0x1 ;  /* 0x0000007b9c947211 */ /* 0x000fe400078408ff */
[-C--:B------:R-:W-:Y:S02]  /*d400*/  LEA.HI.X.SX32 R143, R154, R133.reuse, 0x1, P4 ;  /* 0x000000859a8f7211 */ /* 0x080fe400020f0eff */
[----:B------:R-:W-:Y:S02]  /*d410*/  LEA.HI.X.SX32 R145, R155, R133, 0x1, P5 ;  /* 0x000000859b917211 */ /* 0x000fe400028f0eff */
[-C--:B------:R-:W-:Y:S02]  /*d420*/  LEA R152, P4, R159, R123.reuse, 0x1 ;  /* 0x0000007b9f987211 */ /* 0x080fe400078808ff */
[----:B------:R-:W-:-:S02]  /*d430*/  LEA R154, P5, R160, R123, 0x1 ;  /* 0x0000007ba09a7211 */ /* 0x000fc400078a08ff */
[----:B------:R-:W-:Y:S02]  /*d440*/  LEA.HI.X.SX32 R151, R157, R133, 0x1, P3 ;  /* 0x000000859d977211 */ /* 0x000fe400018f0eff */
[----:B------:R-:W-:Y:S02]  /*d450*/  LEA R178, P3, R165, R123, 0x1 ;  /* 0x0000007ba5b27211 */ /* 0x000fe400078608ff */
[-C--:B------:R-:W-:Y:S02]  /*d460*/  LEA.HI.X.SX32 R147, R158, R133.reuse, 0x1, P6 ;  /* 0x000000859e937211 */ /* 0x080fe400030f0eff */
[----:B------:R-:W-:Y:S02]  /*d470*/  LEA.HI.X.SX32 R149, R156, R133, 0x1, P2 ;  /* 0x000000859c957211 */ /* 0x000fe400010f0eff */
[-C--:B------:R-:W-:Y:S02]  /*d480*/  LEA R158, P6, R161, R123.reuse, 0x1 ;  /* 0x0000007ba19e7211 */ /* 0x080fe400078c08ff */
[----:B------:R-:W-:-:S02]  /*d490*/  LEA R156, P2, R162, R123, 0x1 ;  /* 0x0000007ba29c7211 */ /* 0x000fc400078408ff */
[-C--:B------:R-:W-:Y:S02]  /*d4a0*/  LEA.HI.X.SX32 R153, R159, R133.reuse, 0x1, P4 ;  /* 0x000000859f997211 */ /* 0x080fe400020f0eff */
[----:B------:R-:W-:Y:S02]  /*d4b0*/  LEA.HI.X.SX32 R155, R160, R133, 0x1, P5 ;  /* 0x00000085a09b7211 */ /* 0x000fe400028f0eff */
[-C--:B------:R-:W-:Y:S02]  /*d4c0*/  LEA R180, P4, R168, R123.reuse, 0x1 ;  /* 0x0000007ba8b47211 */ /* 0x080fe400078808ff */
        /* <DEDUP_REMOVED lines=85> */
[----:B------:R-:W-:Y:S02]  /*da20*/  LEA R60, P6, R19, R123, 0x1 ;  /* 0x0000007b133c7211 */ /* 0x000fe400078c08ff */
[----:B------:R-:W-:-:S02]  /*da30*/  LEA.HI.X.SX32 R225, R17, R133, 0x1, P4 ;  /* 0x0000008511e17211 */ /* 0x000fc400020f0eff */
[----:B------:R-:W-:Y:S02]  /*da40*/  LEA.HI.X.SX32 R15, R18, R133, 0x1, P5 ;  /* 0x00000085120f7211 */ /* 0x000fe400028f0eff */
[-C--:B------:R-:W-:Y:S02]  /*da50*/  LEA R228, P4, R22, R123.reuse, 0x1 ;  /* 0x0000007b16e47211 */ /* 0x080fe400078808ff */
[----:B------:R-:W-:Y:S02]  /*da60*/  LEA R18, P5, R56, R123, 0x1 ;  /* 0x0000007b38127211 */ /* 0x000fe400078a08ff */
[----:B------:R-:W-:Y:S02]  /*da70*/  LEA.HI.X.SX32 R17, R21, R133, 0x1, P3 ;  /* 0x0000008515117211 */ /* 0x000fe400018f0eff */
[----:B------:R-:W-:Y:S02]  /*da80*/  LEA R26, P3, R27, R123, 0x1 ;  /* 0x0000007b1b1a7211 */ /* 0x000fe400078608ff */
[----:B------:R-:W-:-:S02]  /*da90*/  LEA.HI.X.SX32 R61, R19, R133, 0x1, P6 ;  /* 0x00000085133d7211 */ /* 0x000fc400030f0eff */
[----:B------:R-:W-:Y:S02]  /*daa0*/  LEA R230, P6, R23, R123, 0x1 ;  /* 0x0000007b17e67211 */ /* 0x000fe400078c08ff */
[-C--:B------:R-:W-:Y:S02]  /*dab0*/  LEA.HI.X.SX32 R229, R22, R133.reuse, 0x1, P4 ;  /* 0x0000008516e57211 */ /* 0x080fe400020f0eff */
[----:B------:R-:W-:Y:S02]  /*dac0*/  LEA.HI.X.SX32 R19, R56, R133, 0x1, P5 ;  /* 0x0000008538137211 */ /* 0x000fe400028f0eff */
[-C--:B------:R-:W-:Y:S02]  /*dad0*/  LEA R22, P4, R30, R123.reuse, 0x1 ;  /* 0x0000007b1e167211 */ /* 0x080fe400078808ff */
[----:B------:R-:W-:Y:S02]  /*dae0*/  LEA R56, P5, R31, R123, 0x1 ;  /* 0x0000007b1f387211 */ /* 0x000fe400078a08ff */
[----:B------:R-:W-:-:S02]  /*daf0*/  LEA.HI.X.SX32 R27, R27, R133, 0x1, P3 ;  /* 0x000000851b1b7211 */ /* 0x000fc400018f0eff */
[-C--:B------:R-:W-:Y:S02]  /*db00*/  LEA R226, P2, R20, R123.reuse, 0x1 ;  /* 0x0000007b14e27211 */ /* 0x080fe400078408ff */
[----:B------:R-:W-:Y:S02]  /*db10*/  LEA R234, P3, R38, R123, 0x1 ;  /* 0x0000007b26ea7211 */ /* 0x000fe400078608ff */
[-C--:B------:R-:W-:Y:S02]  /*db20*/  LEA.HI.X.SX32 R231, R23, R133.reuse, 0x1, P6 ;  /* 0x0000008517e77211 */ /* 0x080fe400030f0eff */
[-C--:B------:R-:W-:Y:S02]  /*db30*/  LEA.HI.X.SX32 R23, R30, R133.reuse, 0x1, P4 ;  /* 0x000000851e177211 */ /* 0x080fe400020f0eff */
[-C--:B------:R-:W-:Y:S02]  /*db40*/  LEA.HI.X.SX32 R57, R31, R133.reuse, 0x1, P5 ;  /* 0x000000851f397211 */ /* 0x080fe400028f0eff */
[----:B------:R-:W-:-:S02]  /*db50*/  LEA.HI.X.SX32 R227, R20, R133, 0x1, P2 ;  /* 0x0000008514e37211 */ /* 0x000fc400010f0eff */
[-C--:B------:R-:W-:Y:S02]  /*db60*/  LEA R30, P4, R52, R123.reuse, 0x1 ;  /* 0x0000007b341e7211 */ /* 0x080fe400078808ff */
[----:B------:R-:W-:Y:S02]  /*db70*/  LEA R236, P5, R39, R123, 0x1 ;  /* 0x0000007b27ec7211 */ /* 0x000fe400078a08ff */
[----:B------:R-:W-:Y:S02]  /*db80*/  LEA.HI.X.SX32 R235, R38, R133, 0x1, P3 ;  /* 0x0000008526eb7211 */ /* 0x000fe400018f0eff */
[-C--:B------:R-:W-:Y:S02]  /*db90*/  LEA R20, P2, R24, R123.reuse, 0x1 ;  /* 0x0000007b18147211 */ /* 0x080fe400078408ff */
[----:B------:R-:W-:Y:S02]  /*dba0*/  LEA R38, P3, R46, R123, 0x1 ;  /* 0x0000007b2e267211 */ /* 0x000fe400078608ff */
[----:B------:R-:W-:-:S02]  /*dbb0*/  PRMT R101, R101, 0x7632, R101 ;  /* 0x0000763265657816 */ /* 0x000fc40000000065 */
[-C--:B------:R-:W-:Y:S02]  /*dbc0*/  LEA.HI.X.SX32 R31, R52, R133.reuse, 0x1, P4 ;  /* 0x00000085341f7211 */ /* 0x080fe400020f0eff */
[-C--:B------:R-:W-:Y:S01]  /*dbd0*/  LEA.HI.X.SX32 R237, R39, R133.reuse, 0x1, P5 ;  /* 0x0000008527ed7211 */ /* 0x080fe200028f0eff */
[----:B------:R0:W-:Y:S01]  /*dbe0*/  STG.E.U16 desc[UR6][R70.64], R101 ;  /* 0x0000006546007986 */ /* 0x0001e2000c101506 */
[----:B------:R-:W-:Y:S02]  /*dbf0*/  PRMT R102, R102, 0x7632, R102 ;  /* 0x0000763266667816 */ /* 0x000fe40000000066 */
[----:B------:R-:W-:Y:S02]  /*dc00*/  LEA.HI.X.SX32 R21, R24, R133, 0x1, P2 ;  /* 0x0000008518157211 */ /* 0x000fe400010f0eff */
[----:B------:R-:W-:Y:S01]  /*dc10*/  LEA R52, P4, R47, R123, 0x1 ;  /* 0x0000007b2f347211 */ /* 0x000fe200078808ff */
[----:B------:R-:W-:Y:S01]  /*dc20*/  STG.E.U16 desc[UR6][R68.64], R102 ;  /* 0x0000006644007986 */ /* 0x000fe2000c101506 */
[----:B------:R-:W-:-:S02]  /*dc30*/  LEA.HI.X.SX32 R39, R46, R133, 0x1, P3 ;  /* 0x000000852e277211 */ /* 0x000fc400018f0eff */
[----:B------:R-:W-:Y:S02]  /*dc40*/  PRMT R33, R103, 0x7632, R33 ;  /* 0x0000763267217816 */ /* 0x000fe40000000021 */
[-C--:B------:R-:W-:Y:S02]  /*dc50*/  LEA R232, P6, R34, R123.reuse, 0x1 ;  /* 0x0000007b22e87211 */ /* 0x080fe400078c08ff */
[-C--:B------:R-:W-:Y:S01]  /*dc60*/  LEA R24, P2, R35, R123.reuse, 0x1 ;  /* 0x0000007b23187211 */ /* 0x080fe200078408ff */
[----:B------:R-:W-:Y:S01]  /*dc70*/  STG.E.U16 desc[UR6][R62.64], R33 ;  /* 0x000000213e007986 */ /* 0x000fe2000c101506 */
[----:B------:R-:W-:Y:S02]  /*dc80*/  LEA R46, P3, R0, R123, 0x1 ;  /* 0x0000007b002e7211 */ /* 0x000fe400078608ff */
[-C--:B------:R-:W-:Y:S01]  /*dc90*/  LEA.HI.X.SX32 R53, R47, R133.reuse, 0x1, P4 ;  /* 0x000000852f357211 */ /* 0x080fe200020f0eff */
[----:B------:R-:W-:Y:S01]  /*dca0*/  STG.E.U16 desc[UR6][R58.64], R96 ;  /* 0x000000603a007986 */ /* 0x000fe2000c101506 */
[----:B------:R-:W-:-:S02]  /*dcb0*/  LEA.HI.X.SX32 R233, R34, R133, 0x1, P6 ;  /* 0x0000008522e97211 */ /* 0x000fc400030f0eff */
[-C--:B------:R-:W-:Y:S01]  /*dcc0*/  LEA.HI.X.SX32 R25, R35, R133.reuse, 0x1, P2 ;  /* 0x0000008523197211 */ /* 0x080fe200010f0eff */
[----:B------:R-:W-:Y:S01]  /*dcd0*/  STG.E.U16 desc[UR6][R54.64], R97 ;  /* 0x0000006136007986 */ /* 0x000fe2000c101506 */
[----:B------:R-:W-:Y:S02]  /*dce0*/  LEA.HI.X.SX32 R47, R0, R133, 0x1, P3 ;  /* 0x00000085002f7211 */ /* 0x000fe400018f0eff */
[-C--:B------:R-:W-:Y:S01]  /*dcf0*/  LEA R34, P6, R42, R123.reuse, 0x1 ;  /* 0x0000007b2a227211 */ /* 0x080fe200078c08ff */
[----:B------:R-:W-:Y:S01]  /*dd00*/  STG.E.U16 desc[UR6][R108.64], R98 ;  /* 0x000000626c007986 */ /* 0x000fe2000c101506 */
[----:B------:R-:W-:Y:S02]  /*dd10*/  LEA R238, P2, R43, R123, 0x1 ;  /* 0x0000007b2bee7211 */ /* 0x000fe400078408ff */
[----:B------:R-:W-:Y:S01]  /*dd20*/  PRMT R0, R96, 0x7632, R0 ;  /* 0x0000763260007816 */ /* 0x000fe20000000000 */
[----:B------:R-:W-:Y:S01]  /*dd30*/  STG.E.U16 desc[UR6][R126.64], R99 ;  /* 0x000000637e007986 */ /* 0x000fe2000c101506 */
[----:B------:R-:W-:-:S02]  /*dd40*/  PRMT R8, R97, 0x7632, R8 ;  /* 0x0000763261087816 */ /* 0x000fc40000000008 */
[----:B------:R-:W-:Y:S01]  /*dd50*/  PRMT R11, R98, 0x7632, R11 ;  /* 0x00007632620b7816 */ /* 0x000fe2000000000b */
[----:B------:R3:W-:Y:S01]  /*dd60*/  STG.E.U16 desc[UR6][R28.64], R0 ;  /* 0x000000001c007986 */ /* 0x0007e2000c101506 */
[----:B------:R-:W-:Y:S02]  /*dd70*/  PRMT R32, R99, 0x7632, R32 ;  /* 0x0000763263207816 */ /* 0x000fe40000000020 */
[-C--:B------:R-:W-:Y:S01]  /*dd80*/  LEA.HI.X.SX32 R35, R42, R133.reuse, 0x1, P6 ;  /* 0x000000852a237211 */ /* 0x080fe200030f0eff */
[----:B------:R4:W-:Y:S01]  /*dd90*/  STG.E.U16 desc[UR6][R128.64], R8 ;  /* 0x0000000880007986 */ /* 0x0009e2000c101506 */
[----:B------:R-:W-:Y:S02]  /*dda0*/  LEA.HI.X.SX32 R239, R43, R133, 0x1, P2 ;  /* 0x000000852bef7211 */ /* 0x000fe400010f0eff */
[-C--:B------:R-:W-:Y:S01]  /*ddb0*/  LEA R122, P5, R44, R123.reuse, 0x1 ;  /* 0x0000007b2c7a7211 */ /* 0x080fe200078a08ff */
[----:B------:R5:W-:Y:S01]  /*ddc0*/  STG.E.U16 desc[UR6][R130.64], R11 ;  /* 0x0000000b82007986 */ /* 0x000be2000c101506 */
[----:B------:R-:W-:-:S02]  /*ddd0*/  LEA R42, P6, R40, R123, 0x1 ;  /* 0x0000007b282a7211 */ /* 0x000fc400078c08ff */
[CC--:B------:R-:W-:Y:S01]  /*dde0*/  LEA R240, P2, R45.reuse, R123.reuse, 0x1 ;  /* 0x0000007b2df07211 */ /* 0x0c0fe200078408ff */
[----:B------:R-:W-:Y:S01]  /*ddf0*/  STG.E.U16 desc[UR6][R48.64], R32 ;  /* 0x0000002030007986 */ /* 0x000fe2000c101506 */
[----:B------:R-:W-:Y:S02]  /*de00*/  LEA R132, P4, R36, R123, 0x1 ;  /* 0x0000007b24847211 */ /* 0x000fe400078808ff */
[----:B0-----:R-:W-:Y:S01]  /*de10*/  PRMT R71, R92, 0x7632, R71 ;  /* 0x000076325c477816 */ /* 0x001fe20000000047 */
[----:B------:R-:W-:Y:S01]  /*de20*/  STG.E.U16 desc[UR6][R136.64], R92 ;  /* 0x0000005c88007986 */ /* 0x000fe2000c101506 */
[-C--:B------:R-:W-:Y:S02]  /*de30*/  LEA.HI.X.SX32 R123, R44, R133.reuse, 0x1, P5 ;  /* 0x000000852c7b7211 */ /* 0x080fe400028f0eff */
[-C--:B------:R-:W-:Y:S01]  /*de40*/  LEA.HI.X.SX32 R43, R40, R133.reuse, 0x1, P6 ;  /* 0x00000085282b7211 */ /* 0x080fe200030f0eff */
[----:B------:R-:W-:Y:S01]  /*de50*/  STG.E.U16 desc[UR6][R138.64], R93 ;  /* 0x0000005d8a007986 */ /* 0x000fe2000c101506 */
[----:B------:R-:W-:-:S02]  /*de60*/  LEA.HI.X.SX32 R241, R45, R133, 0x1, P2 ;  /* 0x000000852df17211 */ /* 0x000fc400010f0eff */
[----:B---3--:R-:W-:Y:S01]  /*de70*/  PRMT R29, R93, 0x7632, R29 ;  /* 0x000076325d1d7816 */ /* 0x008fe2000000001d */
[----:B------:R-:W-:Y:S01]  /*de80*/  STG.E.U16 desc[UR6][R140.64], R94 ;  /* 0x0000005e8c007986 */ /* 0x000fe2000c101506 */
[----:B------:R-:W-:Y:S02]  /*de90*/  LEA.HI.X.SX32 R133, R36, R133, 0x1, P4 ;  /* 0x0000008524857211 */ /* 0x000fe400020f0eff */
[----:B------:R-:W-:Y:S01]  /*dea0*/  PRMT R33, R94, 0x7632, R33 ;  /* 0x000076325e217816 */ /* 0x000fe20000000021 */
[----:B------:R0:W-:Y:S01]  /*deb0*/  STG.E.U16 desc[UR6][R50.64], R95 ;  /* 0x0000005f32007986 */ /* 0x0001e2000c101506 */
[----:B------:R-:W-:Y:S02]  /*dec0*/  PRMT R36, R95, 0x7632, R36 ;  /* 0x000076325f247816 */ /* 0x000fe40000000024 */
[----:B------:R-:W-:Y:S01]  /*ded0*/  PRMT R0, R88, 0x7632, R0 ;  /* 0x0000763258007816 */ /* 0x000fe20000000000 */
[----:B------:R-:W-:Y:S01]  /*dee0*/  STG.E.U16 desc[UR6][R142.64], R71 ;  /* 0x000000478e007986 */ /* 0x000fe2000c101506 */
[----:B----4-:R-:W-:-:S02]  /*def0*/  PRMT R8, R89, 0x7632, R8 ;  /* 0x0000763259087816 */ /* 0x010fc40000000008 */
[----:B-----5:R-:W-:Y:S01]  /*df00*/  PRMT R11, R90, 0x7632, R11 ;  /* 0x000076325a0b7816 */ /* 0x020fe2000000000b */
[----:B------:R3:W-:Y:S01]  /*df10*/  STG.E.U16 desc[UR6][R144.64], R29 ;  /* 0x0000001d90007986 */ /* 0x0007e2000c101506 */
[----:B------:R-:W-:Y:S02]  /*df20*/  PRMT R28, R91, 0x7632, R28 ;  /* 0x000076325b1c7816 */ /* 0x000fe4000000001c */
[----:B------:R-:W-:Y:S01]  /*df30*/  PRMT R96, R86, 0x7632, R96 ;  /* 0x0000763256607816 */ /* 0x000fe20000000060 */
[----:B------:R-:W-:Y:S01]  /*df40*/  STG.E.U16 desc[UR6][R146.64], R33 ;  /* 0x0000002192007986 */ /* 0x000fe2000c101506 */
[----:B0-----:R-:W-:Y:S02]  /*df50*/  PRMT R95, R84, 0x7632, R95 ;  /* 0x00007632545f7816 */ /* 0x001fe4000000005f */
[----:B------:R-:W-:Y:S01]  /*df60*/  PRMT R32, R87, 0x7632, R32 ;  /* 0x0000763257207816 */ /* 0x000fe20000000020 */
[----:B------:R-:W-:Y:S01]  /*df70*/  STG.E.U16 desc[UR6][R148.64], R36 ;  /* 0x0000002494007986 */ /* 0x000fe2000c101506 */
[----:B------:R-:W-:-:S02]  /*df80*/  PRMT R98, R81, 0x7632, R98 ;  /* 0x0000763251627816 */ /* 0x000fc40000000062 */
[----:B------:R-:W-:Y:S01]  /*df90*/  PRMT R99, R82, 0x7632, R99 ;  /* 0x0000763252637816 */ /* 0x000fe20000000063 */
[----:B------:R-:W-:Y:S01]  /*dfa0*/  STG.E.U16 desc[UR6][R150.64], R88 ;  /* 0x0000005896007986 */ /* 0x000fe2000c101506 */
[----:B---3--:R-:W-:Y:S02]  /*dfb0*/  PRMT R29, R85, 0x7632, R29 ;  /* 0x00007632551d7816 */ /* 0x008fe4000000001d */
[----:B--2---:R-:W-:Y:S01]  /*dfc0*/  PRMT R102, R77, 0x7632, R102 ;  /* 0x000076324d667816 */ /* 0x004fe20000000066 */
[----:B------:R-:W-:Y:S01]  /*dfd0*/  STG.E.U16 desc[UR6][R152.64], R89 ;  /* 0x0000005998007986 */ /* 0x000fe2000c101506 */
[----:B------:R-:W-:Y:S02]  /*dfe0*/  PRMT R103, R78, 0x7632, R103 ;  /* 0x000076324e677816 */ /* 0x000fe40000000067 */
[----:B------:R-:W-:Y:S01]  /*dff0*/  PRMT R62, R79, 0x7632, R62 ;  /* 0x000076324f3e7816 */ /* 0x000fe2000000003e */
[----:B------:R-:W-:Y:S01]  /*e000*/  STG.E.U16 desc[UR6][R154.64], R90 ;  /* 0x0000005a9a007986 */ /* 0x000fe2000c101506 */
[----:B-1----:R-:W-:-:S02]  /*e010*/  PRMT R108, R75, 0x7632, R108 ;  /* 0x000076324b6c7816 */ /* 0x002fc4000000006c */
[----:B------:R-:W-:Y:S01]  /*e020*/  LOP3.LUT P2, RZ, R248, 0x80, RZ, 0xc0, !PT ;  /* 0x00000080f8ff7812 */ /* 0x000fe2000784c0ff */
[----:B------:R-:W-:Y:S04]  /*e030*/  STG.E.U16 desc[UR6][R158.64], R91 ;  /* 0x0000005b9e007986 */ /* 0x000fe8000c101506 */
[----:B------:R0:W-:Y:S04]  /*e040*/  STG.E.U16 desc[UR6][R156.64], R0 ;  /* 0x000000009c007986 */ /* 0x0001e8000c101506 */
[----:B------:R1:W-:Y:S04]  /*e050*/  STG.E.U16 desc[UR6][R178.64], R8 ;  /* 0x00000008b2007986 */ /* 0x0003e8000c101506 */
[----:B------:R2:W-:Y:S04]  /*e060*/  STG.E.U16 desc[UR6][R180.64], R11 ;  /* 0x0000000bb4007986 */ /* 0x0005e8000c101506 */
[----:B------:R3:W-:Y:S01]  /*e070*/  STG.E.U16 desc[UR6][R160.64], R28 ;  /* 0x0000001ca0007986 */ /* 0x0007e2000c101506 */
[----:B0-----:R-:W-:-:S03]  /*e080*/  PRMT R0, R80, 0x7632, R0 ;  /* 0x0000763250007816 */ /* 0x001fc60000000000 */
[----:B------:R-:W-:Y:S01]  /*e090*/  STG.E.U16 desc[UR6][R182.64], R84 ;  /* 0x00000054b6007986 */ /* 0x000fe2000c101506 */
[----:B-1----:R-:W-:-:S03]  /*e0a0*/  PRMT R8, R83, 0x7632, R8 ;  /* 0x0000763253087816 */ /* 0x002fc60000000008 */
[----:B------:R-:W-:Y:S01]  /*e0b0*/  STG.E.U16 desc[UR6][R186.64], R85 ;  /* 0x00000055ba007986 */ /* 0x000fe2000c101506 */
[----:B--2---:R-:W-:-:S03]  /*e0c0*/  PRMT R11, R76, 0x7632, R11 ;  /* 0x000076324c0b7816 */ /* 0x004fc6000000000b */
[----:B------:R-:W-:Y:S01]  /*e0d0*/  STG.E.U16 desc[UR6][R188.64], R86 ;  /* 0x00000056bc007986 */ /* 0x000fe2000c101506 */
[----:B---3--:R-:W-:-:S03]  /*e0e0*/  PRMT R28, R74, 0x7632, R28 ;  /* 0x000076324a1c7816 */ /* 0x008fc6000000001c */
[----:B------:R-:W-:Y:S04]  /*e0f0*/  STG.E.U16 desc[UR6][R168.64], R87 ;  /* 0x00000057a8007986 */ /* 0x000fe8000c101506 */
[----:B------:R-:W-:Y:S04]  /*e100*/  STG.E.U16 desc[UR6][R190.64], R95 ;  /* 0x0000005fbe007986 */ /* 0x000fe8000c101506 */
[----:B------:R0:W-:Y:S04]  /*e110*/  STG.E.U16 desc[UR6][R170.64], R29 ;  /* 0x0000001daa007986 */ /* 0x0001e8000c101506 */
[----:B------:R-:W-:Y:S04]  /*e120*/  STG.E.U16 desc[UR6][R192.64], R96 ;  /* 0x00000060c0007986 */ /* 0x000fe8000c101506 */
[----:B------:R-:W-:Y:S04]  /*e130*/  STG.E.U16 desc[UR6][R172.64], R32 ;  /* 0x00000020ac007986 */ /* 0x000fe8000c101506 */
[----:B------:R-:W-:Y:S01]  /*e140*/  STG.E.U16 desc[UR6][R162.64], R80 ;  /* 0x00000050a2007986 */ /* 0x000fe2000c101506 */
[----:B0-----:R-:W-:-:S03]  /*e150*/  PRMT R29, R67, 0x7632, R29 ;  /* 0x00007632431d7816 */ /* 0x001fc6000000001d */
[----:B------:R-:W-:Y:S04]  /*e160*/  STG.E.U16 desc[UR6][R174.64], R81 ;  /* 0x00000051ae007986 */ /* 0x000fe8000c101506 */
[----:B------:R-:W-:Y:S04]  /*e170*/  STG.E.U16 desc[UR6][R194.64], R82 ;  /* 0x00000052c2007986 */ /* 0x000fe8000c101506 */
[----:B------:R-:W-:Y:S04]  /*e180*/  STG.E.U16 desc[UR6][R176.64], R83 ;  /* 0x00000053b0007986 */ /* 0x000fe8000c101506 */
[----:B------:R0:W-:Y:S04]  /*e190*/  STG.E.U16 desc[UR6][R164.64], R0 ;  /* 0x00000000a4007986 */ /* 0x0001e8000c101506 */
[----:B------:R-:W-:Y:S04]  /*e1a0*/  STG.E.U16 desc[UR6][R196.64], R98 ;  /* 0x00000062c4007986 */ /* 0x000fe8000c101506 */
[----:B------:R-:W-:Y:S04]  /*e1b0*/  STG.E.U16 desc[UR6][R198.64], R99 ;  /* 0x00000063c6007986 */ /* 0x000fe8000c101506 */
[----:B------:R1:W-:Y:S01]  /*e1c0*/  STG.E.U16 desc[UR6][R166.64], R8 ;  /* 0x00000008a6007986 */ /* 0x0003e2000c101506 */
[----:B0-----:R-:W-:-:S03]  /*e1d0*/  PRMT R0, R72, 0x7632, R0 ;  /* 0x0000763248007816 */ /* 0x001fc60000000000 */
[----:B------:R0:W-:Y:S04]  /*e1e0*/  STG.E.U16 desc[UR6][R116.64], R76 ;  /* 0x0000004c74007986 */ /* 0x0001e8000c101506 */
[----:B------:R-:W-:Y:S04]  /*e1f0*/  STG.E.U16 desc[UR6][R200.64], R77 ;  /* 0x0000004dc8007986 */ /* 0x000fe8000c101506 */
[----:B------:R2:W-:Y:S01]  /*e200*/  STG.E.U16 desc[UR6][R118.64], R78 ;  /* 0x0000004e76007986 */ /* 0x0005e2000c101506 */
[----:B-1----:R-:W-:-:S03]  /*e210*/  PRMT R8, R73, 0x7632, R8 ;  /* 0x0000763249087816 */ /* 0x002fc60000000008 */
[----:B------:R-:W-:Y:S01]  /*e220*/  STG.E.U16 desc[UR6][R202.64], R79 ;  /* 0x0000004fca007986 */ /* 0x000fe2000c101506 */
[----:B0-----:R-:W-:-:S03]  /*e230*/  PRMT R117, R112, 0x7632, R117 ;  /* 0x0000763270757816 */ /* 0x001fc60000000075 */
[----:B------:R0:W-:Y:S04]  /*e240*/  STG.E.U16 desc[UR6][R120.64], R11 ;  /* 0x0000000b78007986 */ /* 0x0001e8000c101506 */
[----:B------:R-:W-:Y:S01]  /*e250*/  STG.E.U16 desc[UR6][R204.64], R102 ;  /* 0x00000066cc007986 */ /* 0x000fe2000c101506 */
[----:B--2---:R-:W-:-:S03]  /*e260*/  PRMT R118, R114, 0x7632, R118 ;  /* 0x0000763272767816 */ /* 0x004fc60000000076 */
[----:B------:R-:W-:Y:S04]  /*e270*/  STG.E.U16 desc[UR6][R206.64], R103 ;  /* 0x00000067ce007986 */ /* 0x000fe8000c101506 */
[----:B------:R-:W-:Y:S01]  /*e280*/  STG.E.U16 desc[UR6][R124.64], R62 ;  /* 0x0000003e7c007986 */ /* 0x000fe2000c101506 */
[----:B0-----:R-:W-:-:S03]  /*e290*/  PRMT R11, R66, 0x7632, R11 ;  /* 0x00007632420b7816 */ /* 0x001fc6000000000b */
[----:B------:R-:W-:Y:S04]  /*e2a0*/  STG.E.U16 desc[UR6][R208.64], R72 ;  /* 0x00000048d0007986 */ /* 0x000fe8000c101506 */
[----:B------:R-:W-:Y:S04]  /*e2b0*/  STG.E.U16 desc[UR6][R210.64], R73 ;  /* 0x00000049d2007986 */ /* 0x000fe8000c101506 */
[----:B------:R-:W-:Y:S04]  /*e2c0*/  STG.E.U16 desc[UR6][R134.64], R74 ;  /* 0x0000004a86007986 */ /* 0x000fe8000c101506 */
[----:B------:R-:W-:Y:S04]  /*e2d0*/  STG.E.U16 desc[UR6][R212.64], R75 ;  /* 0x0000004bd4007986 */ /* 0x000fe8000c101506 */
[----:B------:R0:W-:Y:S04]  /*e2e0*/  STG.E.U16 desc[UR6][R2.64], R0 ;  /* 0x0000000002007986 */ /* 0x0001e8000c101506 */
[----:B------:R1:W-:Y:S04]  /*e2f0*/  STG.E.U16 desc[UR6][R214.64], R8 ;  /* 0x00000008d6007986 */ /* 0x0003e8000c101506 */
[----:B------:R-:W-:Y:S04]  /*e300*/  STG.E.U16 desc[UR6][R4.64], R28 ;  /* 0x0000001c04007986 */ /* 0x000fe8000c101506 */
[----:B------:R-:W-:Y:S01]  /*e310*/  STG.E.U16 desc[UR6][R216.64], R108 ;  /* 0x0000006cd8007986 */ /* 0x000fe2000c101506 */
[----:B0-----:R-:W-:-:S02]  /*e320*/  PRMT R3, R65, 0x7632, R3 ;  /* 0x0000763241037816 */ /* 0x001fc40000000003 */
[----:B------:R-:W-:Y:S01]  /*e330*/  PRMT R0, R104, 0x7632, R0 ;  /* 0x0000763268007816 */ /* 0x000fe20000000000 */
[----:B------:R-:W-:Y:S01]  /*e340*/  STG.E.U16 desc[UR6][R218.64], R64 ;  /* 0x00000040da007986 */ /* 0x000fe2000c101506 */
[----:B------:R-:W-:Y:S02]  /*e350*/  PRMT R2, R105, 0x7632, R2 ;  /* 0x0000763269027816 */ /* 0x000fe40000000002 */
[----:B-1----:R-:W-:Y:S01]  /*e360*/  PRMT R8, R106, 0x7632, R8 ;  /* 0x000076326a087816 */ /* 0x002fe20000000008 */
[----:B------:R0:W-:Y:S04]  /*e370*/  STG.E.U16 desc[UR6][R110.64], R65 ;  /* 0x000000416e007986 */ /* 0x0001e8000c101506 */
[----:B------:R-:W-:Y:S04]  /*e380*/  STG.E.U16 desc[UR6][R6.64], R66 ;  /* 0x0000004206007986 */ /* 0x000fe8000c101506 */
[----:B------:R-:W1:Y:S01]  /*e390*/  LDS.128 R4, [R242] ;  /* 0x00000000f2047984 */ /* 0x000e620000000c00 */
[----:B0-----:R-:W-:-:S03]  /*e3a0*/  PRMT R111, R64, 0x7632, R111 ;  /* 0x00007632406f7816 */ /* 0x001fc6000000006f */
[----:B------:R-:W-:Y:S04]  /*e3b0*/  STG.E.U16 desc[UR6][R220.64], R67 ;  /* 0x00000043dc007986 */ /* 0x000fe8000c101506 */
[----:B------:R-:W-:Y:S04]  /*e3c0*/  STG.E.U16 desc[UR6][R222.64], R111 ;  /* 0x0000006fde007986 */ /* 0x000fe8000c101506 */
[----:B------:R0:W-:Y:S04]  /*e3d0*/  STG.E.U16 desc[UR6][R12.64], R3 ;  /* 0x000000030c007986 */ /* 0x0001e8000c101506 */
[----:B------:R-:W-:Y:S04]  /*e3e0*/  STG.E.U16 desc[UR6][R224.64], R11 ;  /* 0x0000000be0007986 */ /* 0x000fe8000c101506 */
[----:B------:R2:W-:Y:S04]  /*e3f0*/  STG.E.U16 desc[UR6][R14.64], R29 ;  /* 0x0000001d0e007986 */ /* 0x0005e8000c101506 */
[----:B------:R-:W-:Y:S01]  /*e400*/  STG.E.U16 desc[UR6][R60.64], R104 ;  /* 0x000000683c007986 */ /* 0x000fe2000c101506 */
[----:B0-----:R-:W-:-:S02]  /*e410*/  PRMT R13, R107, 0x7632, R13 ;  /* 0x000076326b0d7816 */ /* 0x001fc4000000000d */
[----:B------:R-:W-:Y:S01]  /*e420*/  FSEL R3, R184, -INF , P1 ;  /* 0xff800000b8037808 */ /* 0x000fe20000800000 */
[----:B------:R-:W-:Y:S04]  /*e430*/  STG.E.U16 desc[UR6][R226.64], R105 ;  /* 0x00000069e2007986 */ /* 0x000fe8000c101506 */
[----:B------:R0:W-:Y:S01]  /*e440*/  STG.E.U16 desc[UR6][R16.64], R106 ;  /* 0x0000006a10007986 */ /* 0x0001e2000c101506 */
[----:B--2---:R-:W-:-:S03]  /*e450*/  PRMT R15, R113, 0x7632, R15 ;  /* 0x00007632710f7816 */ /* 0x004fc6000000000f */
[----:B------:R-:W-:Y:S01]  /*e460*/  STG.E.U16 desc[UR6][R228.64], R107 ;  /* 0x0000006be4007986 */ /* 0x000fe2000c101506 */
[----:B-1----:R-:W-:-:S03]  /*e470*/  PRMT R120, R5, 0x7632, R120 ;  /* 0x0000763205787816 */ /* 0x002fc60000000078 */
[----:B------:R1:W-:Y:S01]  /*e480*/  STG.E.U16 desc[UR6][R18.64], R0 ;  /* 0x0000000012007986 */ /* 0x0003e2000c101506 */
[----:B------:R-:W-:-:S03]  /*e490*/  PRMT R66, R6, 0x7632, R66 ;  /* 0x0000763206427816 */ /* 0x000fc60000000042 */
[----:B------:R2:W-:Y:S01]  /*e4a0*/  STG.E.U16 desc[UR6][R230.64], R2 ;  /* 0x00000002e6007986 */ /* 0x0005e2000c101506 */
[----:B0-----:R-:W-:-:S03]  /*e4b0*/  PRMT R17, R115, 0x7632, R17 ;  /* 0x0000763273117816 */ /* 0x001fc60000000011 */
[----:B------:R0:W-:Y:S04]  /*e4c0*/  STG.E.U16 desc[UR6][R20.64], R8 ;  /* 0x0000000814007986 */ /* 0x0001e8000c101506 */
[----:B------:R3:W-:Y:S01]  /*e4d0*/  STG.E.U16 desc[UR6][R26.64], R13 ;  /* 0x0000000d1a007986 */ /* 0x0007e2000c101506 */
[----:B-1----:R-:W-:-:S03]  /*e4e0*/  FSEL R0, R185, -INF , P0 ;  /* 0xff800000b9007808 */ /* 0x002fc60000000000 */
[----:B------:R1:W-:Y:S01]  /*e4f0*/  STG.E.U16 desc[UR6][R22.64], R112 ;  /* 0x0000007016007986 */ /* 0x0003e2000c101506 */
[----:B--2---:R-:W-:-:S03]  /*e500*/  IMAD.SHL.U32 R2, R248, 0x2, RZ ;  /* 0x00000002f8027824 */ /* 0x004fc600078e00ff */
[----:B------:R-:W-:Y:S01]  /*e510*/  STG.E.U16 desc[UR6][R56.64], R113 ;  /* 0x0000007138007986 */ /* 0x000fe2000c101506 */
[----:B0-----:R-:W-:-:S03]  /*e520*/  PRMT R21, R4, 0x7632, R21 ;  /* 0x0000763204157816 */ /* 0x001fc60000000015 */
[----:B------:R-:W-:Y:S01]  /*e530*/  STG.E.U16 desc[UR6][R232.64], R114 ;  /* 0x00000072e8007986 */ /* 0x000fe2000c101506 */
[----:B---3--:R-:W0:Y:S03]  /*e540*/  LDC.64 R12, c[0x0][0x230] ;  /* 0x00008c00ff0c7b82 */ /* 0x008e260000000a00 */
[----:B------:R-:W-:Y:S01]  /*e550*/  STG.E.U16 desc[UR6][R24.64], R115 ;  /* 0x0000007318007986 */ /* 0x000fe2000c101506 */
[----:B-1----:R-:W-:-:S03]  /*e560*/  PRMT R23, R7, 0x7632, R23 ;  /* 0x0000763207177816 */ /* 0x002fc60000000017 */
[----:B------:R-:W-:Y:S04]  /*e570*/  STG.E.U16 desc[UR6][R234.64], R117 ;  /* 0x00000075ea007986 */ /* 0x000fe8000c101506 */
[----:B------:R-:W-:Y:S04]  /*e580*/  STG.E.U16 desc[UR6][R30.64], R15 ;  /* 0x0000000f1e007986 */ /* 0x000fe8000c101506 */
[----:B------:R-:W-:Y:S04]  /*e590*/  STG.E.U16 desc[UR6][R236.64], R118 ;  /* 0x00000076ec007986 */ /* 0x000fe8000c101506 */
[----:B------:R-:W-:Y:S04]  /*e5a0*/  STG.E.U16 desc[UR6][R34.64], R17 ;  /* 0x0000001122007986 */ /* 0x000fe8000c101506 */
[----:B------:R1:W-:Y:S04]  /*e5b0*/  STG.E.U16 desc[UR6][R238.64], R4 ;  /* 0x00000004ee007986 */ /* 0x0003e8000c101506 */
[----:B------:R2:W-:Y:S04]  /*e5c0*/  STG.E.U16 desc[UR6][R38.64], R5 ;  /* 0x0000000526007986 */ /* 0x0005e8000c101506 */
[----:B------:R3:W-:Y:S04]  /*e5d0*/  STG.E.U16 desc[UR6][R52.64], R6 ;  /* 0x0000000634007986 */ /* 0x0007e8000c101506 */
[----:B------:R4:W-:Y:S01]  /*e5e0*/  STG.E.U16 desc[UR6][R122.64], R7 ;  /* 0x000000077a007986 */ /* 0x0009e2000c101506 */
[----:B-1----:R-:W-:Y:S01]  /*e5f0*/  FFMA R4, R0, 0.69314718246459960938, R9 ;  /* 0x3f31721800047823 */ /* 0x002fe20000000009 */
[----:B------:R-:W-:-:S02]  /*e600*/  IMAD.HI R0, R244, 0x4, RZ ;  /* 0x00000004f4007827 */ /* 0x000fc400078e02ff */
[----:B------:R4:W-:Y:S02]  /*e610*/  STG.E.U16 desc[UR6][R42.64], R21 ;  /* 0x000000152a007986 */ /* 0x0009e4000c101506 */
[----:B--2---:R-:W-:Y:S01]  /*e620*/  FFMA R5, R3, 0.69314718246459960938, R10 ;  /* 0x3f31721803057823 */ /* 0x004fe2000000000a */
[----:B------:R-:W-:Y:S01]  /*e630*/  IMAD.SHL.U32 R3, R244, 0x4, RZ ;  /* 0x00000004f4037824 */ /* 0x000fe200078e00ff */
[----:B------:R4:W-:Y:S01]  /*e640*/  STG.E.U16 desc[UR6][R240.64], R120 ;  /* 0x00000078f0007986 */ /* 0x0009e2000c101506 */
[----:B---3--:R-:W-:-:S03]  /*e650*/  LOP3.LUT R6, R2, 0x1f8, RZ, 0xc0, !PT ;  /* 0x000001f802067812 */ /* 0x008fc600078ec0ff */
[----:B0-----:R-:W-:Y:S01]  /*e660*/  IADD3 R2, P0, P1, R3, UR10, R12 ;  /* 0x0000000a03027c10 */ /* 0x001fe2000f91e00c */
[----:B------:R4:W-:Y:S03]  /*e670*/  STG.E.U16 desc[UR6][R132.64], R66 ;  /* 0x0000004284007986 */ /* 0x0009e6000c101506 */
[----:B------:R-:W-:Y:S01]  /*e680*/  IADD3.X R3, R0, UR9, R13, P0, P1 ;  /* 0x0000000900037c10 */ /* 0x000fe200087e240d */
[----:B------:R4:W-:Y:S01]  /*e690*/  STG.E.U16 desc[UR6][R46.64], R23 ;  /* 0x000000172e007986 */ /* 0x0009e2000c101506 */
[----:B------:R-:W-:Y:S06]  /*e6a0*/  BAR.SYNC.DEFER_BLOCKING 0x0 ;  /* 0x0000000000007b1d */ /* 0x000fec0000010000 */
[----:B------:R4:W-:Y:S02]  /*e6b0*/  STS.64 [R6+UR4], R4 ;  /* 0x0000000406007988 */ /* 0x0009e40008000a04 */
[----:B------:R-:W-:Y:S06]  /*e6c0*/  BAR.SYNC.DEFER_BLOCKING 0x0 ;  /* 0x0000000000007b1d */ /* 0x000fec0000010000 */
[----:B------:R-:W-:Y:S05]  /*e6d0*/  @P2 EXIT ;  /* 0x000000000000294d */ /* 0x000fea0003800000 */
[----:B------:R-:W0:Y:S04]  /*e6e0*/  LDS R243, [R243] ;  /* 0x00000000f3f37984 */ /* 0x000e280000000800 */
[----:B0-----:R-:W-:Y:S01]  /*e6f0*/  STG.E desc[UR6][R2.64], R243 ;  /* 0x000000f302007986 */ /* 0x001fe2000c101906 */
[----:B------:R-:W-:Y:S05]  /*e700*/  EXIT ;  /* 0x000000000000794d */ /* 0x000fea0003800000 */
.L_x_2:
[----:B------:R-:W-:-:S00]  /*e710*/  BRA `(.L_x_2) ;  /* 0xfffffffc00fc7947 */ /* 0x000fc0000383ffff */
[----:B------:R-:W-:-:S00]  /*e720*/  NOP ;  /* 0x0000000000007918 */ /* 0x000fc00000000000 */
        /* <DEDUP_REMOVED lines=13> */
.L_x_3:


//--------------------- .nv.global.init           --------------------------
	.section	.nv.global.init,"aw",@progbits
.nv.global.init:
	.type		_$_str,@object
	.size		_$_str,(.L_0 - _$_str)
_$_str:
        /*0000*/ 	.byte	0x5f, 0x5f, 0x43, 0x55, 0x44, 0x41, 0x5f, 0x46, 0x54, 0x5a, 0x00
.L_0:


//--------------------- .nv.shared.attn_fwd       --------------------------
	.section	.nv.shared.attn_fwd,"aw",@nobits
	.sectionflags	@""
	.align	16
	.zero		1024


//--------------------- .nv.shared.reserved.0     --------------------------
	.section	.nv.shared.reserved.0,"aw",@nobits
	.weak		__nv_reservedSMEM_offset_0_alias
	.size		__nv_reservedSMEM_offset_0_alias, 0, 0
	.other		__nv_reservedSMEM_offset_0_alias,@"STO_CUDA_RESERVED_SHARED STV_DEFAULT"
__nv_reservedSMEM_offset_0_alias:
	.zero		0


//--------------------- .nv.constant0.attn_fwd    --------------------------
	.section	.nv.constant0.attn_fwd,"a",@progbits
	.sectionflags	@""
	.align	4
.nv.constant0.attn_fwd:
	.zero		664


//--------------------- SYMBOLS --------------------------

	.type		.nv.reservedSmem.offset0,@object
	.size		.nv.reservedSmem.offset0,0x4
